	.target	sm_100a

	.elftype	@"ET_EXEC"


//--------------------- .note.nv.tkinfo           --------------------------
	.section	.note.nv.tkinfo,"",@"SHT_NOTE"
	.sectionflags	@"SHF_NOTE_NV_TKINFO"
	.tkinfo
        /*0018*/ 	.word	0x00000002
        /*0030*/ 	.string	""
        /*0030*/ 	.string	"ptxas"
        /*0030*/ 	.string	"Cuda compilation tools, release 13.0, V13.0.88"
        /*0030*/ 	.string	"Build cuda_13.0.r13.0/compiler.36424714_0"
        /*0030*/ 	.string	"-arch sm_100a -m 64 "



//--------------------- .note.nv.cuinfo           --------------------------
	.section	.note.nv.cuinfo,"",@"SHT_NOTE"
	.sectionflags	@"SHF_NOTE_NV_CUINFO"
        /*0018*/ 	.short	0x0002
        /*001a*/ 	.short	0x0064
        /*001c*/ 	.short	0x0082
	.zero		2


//--------------------- .nv.info                  --------------------------
	.section	.nv.info,"",@"SHT_CUDA_INFO"
	.align	4


	//----- nvinfo : EIATTR_REGCOUNT
	.align		4
        /*0000*/ 	.byte	0x04, 0x2f
        /*0002*/ 	.short	(.L_19 - .L_18)
	.align		4
.L_18:
        /*0004*/ 	.word	index@(_ZN7cutlass13device_kernelINS_4gemm6kernel13GemmUniversalIN4cute5tupleIJiiiiEEENS1_10collective13CollectiveMmaINS1_35MainloopSm100TmaUmmaWarpSpecializedILi21ELi2ELi4ENS5_IJNS4_1CILi2EEENSA_ILi1EEESC_EEEEENS5_IJNSA_ILi64EEENSA_ILi96EEENSA_ILi32EEEEEENS_6half_tENS5_IJlSC_lEEESJ_SK_NS4_8TiledMMAINS4_8MMA_AtomIJNS4_20SM100_MMA_F16BF16_SSISJ_SJ_fLi64ELi96ELNS4_4UMMA5MajorE0ELSP_0ELNSO_7ScaleInE0ELSQ_0EEEEEENS4_6LayoutINS5_IJSC_SC_SC_EEENS5_IJNSA_ILi0EEESV_SV_EEEEENS5_IJNS4_10UnderscoreESY_SY_EEEEENS4_13SM90_TMA_LOADENS4_14ComposedLayoutINS4_7SwizzleILi2ELi4ELi3EEENS4_18smem_ptr_flag_bitsILi16EEENST_INS5_IJNSA_ILi8EEESH_EEENS5_IJSH_SC_EEEEEEEvNS4_8identityENS4_23SM90_TMA_LOAD_MULTICASTES1B_vS1C_EENS_8epilogue10collective18CollectiveEpilogueINS1F_23Sm100TmaWarpSpecializedILi3ELi2ELi16ELb1ELb0EEEJSI_NS5_IJNST_ISF_SC_EENST_ISH_SC_EEEEESJ_SK_SJ_SK_NS1F_6fusion15FusionCallbacksIS1J_NS1N_17LinearCombinationISJ_fSJ_fLNS_15FloatRoundStyleE2EEESI_S1M_JEEENS4_5SM1004TMEM4LOAD26SM100_TMEM_LOAD_16dp256b4xES11_S1B_NS4_17SM75_U32x4_LDSM_NENS4_14SM90_TMA_STOREES1B_NS4_17SM90_U32x4_STSM_NENS4_39AutoVectorizingCopyWithAssumedAlignmentILi128EEEEEEvvEEEEvNT_6ParamsE)
        /*0008*/ 	.word	0x00000041


	//----- nvinfo : EIATTR_FRAME_SIZE
	.align		4
.L_19:
        /*000c*/ 	.byte	0x04, 0x11
        /*000e*/ 	.short	(.L_21 - .L_20)
	.align		4
.L_20:
        /*0010*/ 	.word	index@($__internal_2_$__cuda_sm10x_tcgen05_guardrail_trap_unallocated_columns_being_dealloced)
        /*0014*/ 	.word	0x00000000


	//----- nvinfo : EIATTR_FRAME_SIZE
	.align		4
.L_21:
        /*0018*/ 	.byte	0x04, 0x11
        /*001a*/ 	.short	(.L_23 - .L_22)
	.align		4
.L_22:
        /*001c*/ 	.word	index@($__internal_1_$__cuda_sm10x_tcgen05_guardrail_trap_phase_invalid_during_alloc)
        /*0020*/ 	.word	0x00000000


	//----- nvinfo : EIATTR_FRAME_SIZE
	.align		4
.L_23:
        /*0024*/ 	.byte	0x04, 0x11
        /*0026*/ 	.short	(.L_25 - .L_24)
	.align		4
.L_24:
        /*0028*/ 	.word	index@($__internal_0_$__cuda_sm10x_tcgen05_guardrail_trap_col_being_dealloced_not_returned_by_alloc)
        /*002c*/ 	.word	0x00000000


	//----- nvinfo : EIATTR_FRAME_SIZE
	.align		4
.L_25:
        /*0030*/ 	.byte	0x04, 0x11
        /*0032*/ 	.short	(.L_27 - .L_26)
	.align		4
.L_26:
        /*0034*/ 	.word	index@(_ZN7cutlass13device_kernelINS_4gemm6kernel13GemmUniversalIN4cute5tupleIJiiiiEEENS1_10collective13CollectiveMmaINS1_35MainloopSm100TmaUmmaWarpSpecializedILi21ELi2ELi4ENS5_IJNS4_1CILi2EEENSA_ILi1EEESC_EEEEENS5_IJNSA_ILi64EEENSA_ILi96EEENSA_ILi32EEEEEENS_6half_tENS5_IJlSC_lEEESJ_SK_NS4_8TiledMMAINS4_8MMA_AtomIJNS4_20SM100_MMA_F16BF16_SSISJ_SJ_fLi64ELi96ELNS4_4UMMA5MajorE0ELSP_0ELNSO_7ScaleInE0ELSQ_0EEEEEENS4_6LayoutINS5_IJSC_SC_SC_EEENS5_IJNSA_ILi0EEESV_SV_EEEEENS5_IJNS4_10UnderscoreESY_SY_EEEEENS4_13SM90_TMA_LOADENS4_14ComposedLayoutINS4_7SwizzleILi2ELi4ELi3EEENS4_18smem_ptr_flag_bitsILi16EEENST_INS5_IJNSA_ILi8EEESH_EEENS5_IJSH_SC_EEEEEEEvNS4_8identityENS4_23SM90_TMA_LOAD_MULTICASTES1B_vS1C_EENS_8epilogue10collective18CollectiveEpilogueINS1F_23Sm100TmaWarpSpecializedILi3ELi2ELi16ELb1ELb0EEEJSI_NS5_IJNST_ISF_SC_EENST_ISH_SC_EEEEESJ_SK_SJ_SK_NS1F_6fusion15FusionCallbacksIS1J_NS1N_17LinearCombinationISJ_fSJ_fLNS_15FloatRoundStyleE2EEESI_S1M_JEEENS4_5SM1004TMEM4LOAD26SM100_TMEM_LOAD_16dp256b4xES11_S1B_NS4_17SM75_U32x4_LDSM_NENS4_14SM90_TMA_STOREES1B_NS4_17SM90_U32x4_STSM_NENS4_39AutoVectorizingCopyWithAssumedAlignmentILi128EEEEEEvvEEEEvNT_6ParamsE)
        /*0038*/ 	.word	0x00000000


	//----- nvinfo : EIATTR_MIN_STACK_SIZE
	.align		4
.L_27:
        /*003c*/ 	.byte	0x04, 0x12
        /*003e*/ 	.short	(.L_29 - .L_28)
	.align		4
.L_28:
        /*0040*/ 	.word	index@(_ZN7cutlass13device_kernelINS_4gemm6kernel13GemmUniversalIN4cute5tupleIJiiiiEEENS1_10collective13CollectiveMmaINS1_35MainloopSm100TmaUmmaWarpSpecializedILi21ELi2ELi4ENS5_IJNS4_1CILi2EEENSA_ILi1EEESC_EEEEENS5_IJNSA_ILi64EEENSA_ILi96EEENSA_ILi32EEEEEENS_6half_tENS5_IJlSC_lEEESJ_SK_NS4_8TiledMMAINS4_8MMA_AtomIJNS4_20SM100_MMA_F16BF16_SSISJ_SJ_fLi64ELi96ELNS4_4UMMA5MajorE0ELSP_0ELNSO_7ScaleInE0ELSQ_0EEEEEENS4_6LayoutINS5_IJSC_SC_SC_EEENS5_IJNSA_ILi0EEESV_SV_EEEEENS5_IJNS4_10UnderscoreESY_SY_EEEEENS4_13SM90_TMA_LOADENS4_14ComposedLayoutINS4_7SwizzleILi2ELi4ELi3EEENS4_18smem_ptr_flag_bitsILi16EEENST_INS5_IJNSA_ILi8EEESH_EEENS5_IJSH_SC_EEEEEEEvNS4_8identityENS4_23SM90_TMA_LOAD_MULTICASTES1B_vS1C_EENS_8epilogue10collective18CollectiveEpilogueINS1F_23Sm100TmaWarpSpecializedILi3ELi2ELi16ELb1ELb0EEEJSI_NS5_IJNST_ISF_SC_EENST_ISH_SC_EEEEESJ_SK_SJ_SK_NS1F_6fusion15FusionCallbacksIS1J_NS1N_17LinearCombinationISJ_fSJ_fLNS_15FloatRoundStyleE2EEESI_S1M_JEEENS4_5SM1004TMEM4LOAD26SM100_TMEM_LOAD_16dp256b4xES11_S1B_NS4_17SM75_U32x4_LDSM_NENS4_14SM90_TMA_STOREES1B_NS4_17SM90_U32x4_STSM_NENS4_39AutoVectorizingCopyWithAssumedAlignmentILi128EEEEEEvvEEEEvNT_6ParamsE)
        /*0044*/ 	.word	0x00000000
.L_29:


//--------------------- .nv.compat                --------------------------
	.section	.nv.compat,"",@"SHT_CUDA_COMPAT_INFO"
	.align	4
        /*0000*/ 	.byte	0x02, 0x09, 0x01, 0x00, 0x02, 0x02, 0x02, 0x00, 0x02, 0x05, 0x05, 0x00, 0x03, 0x07, 0x01, 0x01
        /*0010*/ 	.byte	0x02, 0x03, 0x01, 0x00, 0x02, 0x06, 0x01, 0x00, 0x04, 0x0b, 0x08, 0x00, 0x09, 0x00, 0x00, 0x00
        /*0020*/ 	.byte	0x00, 0x00, 0x00, 0x00


//--------------------- .nv.info._ZN7cutlass13device_kernelINS_4gemm6kernel13GemmUniversalIN4cute5tupleIJiiiiEEENS1_10collective13CollectiveMmaINS1_35MainloopSm100TmaUmmaWarpSpecializedILi21ELi2ELi4ENS5_IJNS4_1CILi2EEENSA_ILi1EEESC_EEEEENS5_IJNSA_ILi64EEENSA_ILi96EEENSA_ILi32EEEEEENS_6half_tENS5_IJlSC_lEEESJ_SK_NS4_8TiledMMAINS4_8MMA_AtomIJNS4_20SM100_MMA_F16BF16_SSISJ_SJ_fLi64ELi96ELNS4_4UMMA5MajorE0ELSP_0ELNSO_7ScaleInE0ELSQ_0EEEEEENS4_6LayoutINS5_IJSC_SC_SC_EEENS5_IJNSA_ILi0EEESV_SV_EEEEENS5_IJNS4_10UnderscoreESY_SY_EEEEENS4_13SM90_TMA_LOADENS4_14ComposedLayoutINS4_7SwizzleILi2ELi4ELi3EEENS4_18smem_ptr_flag_bitsILi16EEENST_INS5_IJNSA_ILi8EEESH_EEENS5_IJSH_SC_EEEEEEEvNS4_8identityENS4_23SM90_TMA_LOAD_MULTICASTES1B_vS1C_EENS_8epilogue10collective18CollectiveEpilogueINS1F_23Sm100TmaWarpSpecializedILi3ELi2ELi16ELb1ELb0EEEJSI_NS5_IJNST_ISF_SC_EENST_ISH_SC_EEEEESJ_SK_SJ_SK_NS1F_6fusion15FusionCallbacksIS1J_NS1N_17LinearCombinationISJ_fSJ_fLNS_15FloatRoundStyleE2EEESI_S1M_JEEENS4_5SM1004TMEM4LOAD26SM100_TMEM_LOAD_16dp256b4xES11_S1B_NS4_17SM75_U32x4_LDSM_NENS4_14SM90_TMA_STOREES1B_NS4_17SM90_U32x4_STSM_NENS4_39AutoVectorizingCopyWithAssumedAlignmentILi128EEEEEEvvEEEEvNT_6ParamsE --------------------------
	.section	.nv.info._ZN7cutlass13device_kernelINS_4gemm6kernel13GemmUniversalIN4cute5tupleIJiiiiEEENS1_10collective13CollectiveMmaINS1_35MainloopSm100TmaUmmaWarpSpecializedILi21ELi2ELi4ENS5_IJNS4_1CILi2EEENSA_ILi1EEESC_EEEEENS5_IJNSA_ILi64EEENSA_ILi96EEENSA_ILi32EEEEEENS_6half_tENS5_IJlSC_lEEESJ_SK_NS4_8TiledMMAINS4_8MMA_AtomIJNS4_20SM100_MMA_F16BF16_SSISJ_SJ_fLi64ELi96ELNS4_4UMMA5MajorE0ELSP_0ELNSO_7ScaleInE0ELSQ_0EEEEEENS4_6LayoutINS5_IJSC_SC_SC_EEENS5_IJNSA_ILi0EEESV_SV_EEEEENS5_IJNS4_10UnderscoreESY_SY_EEEEENS4_13SM90_TMA_LOADENS4_14ComposedLayoutINS4_7SwizzleILi2ELi4ELi3EEENS4_18smem_ptr_flag_bitsILi16EEENST_INS5_IJNSA_ILi8EEESH_EEENS5_IJSH_SC_EEEEEEEvNS4_8identityENS4_23SM90_TMA_LOAD_MULTICASTES1B_vS1C_EENS_8epilogue10collective18CollectiveEpilogueINS1F_23Sm100TmaWarpSpecializedILi3ELi2ELi16ELb1ELb0EEEJSI_NS5_IJNST_ISF_SC_EENST_ISH_SC_EEEEESJ_SK_SJ_SK_NS1F_6fusion15FusionCallbacksIS1J_NS1N_17LinearCombinationISJ_fSJ_fLNS_15FloatRoundStyleE2EEESI_S1M_JEEENS4_5SM1004TMEM4LOAD26SM100_TMEM_LOAD_16dp256b4xES11_S1B_NS4_17SM75_U32x4_LDSM_NENS4_14SM90_TMA_STOREES1B_NS4_17SM90_U32x4_STSM_NENS4_39AutoVectorizingCopyWithAssumedAlignmentILi128EEEEEEvvEEEEvNT_6ParamsE,"",@"SHT_CUDA_INFO"
	.sectionflags	@""
	.align	4


	//----- nvinfo : EIATTR_CUDA_API_VERSION
	.align		4
        /*0000*/ 	.byte	0x04, 0x37
        /*0002*/ 	.short	(.L_31 - .L_30)
.L_30:
        /*0004*/ 	.word	0x00000082


	//----- nvinfo : EIATTR_KPARAM_INFO
	.align		4
.L_31:
        /*0008*/ 	.byte	0x04, 0x17
        /*000a*/ 	.short	(.L_33 - .L_32)
.L_32:
        /*000c*/ 	.word	0x00000000
        /*0010*/ 	.short	0x0000
        /*0012*/ 	.short	0x0000
        /*0014*/ 	.byte	0x00, 0xf0, 0x01, 0x20


	//----- nvinfo : EIATTR_AT_ENTRY_FRAGMENTS
	.align		4
.L_33:
        /*0018*/ 	.byte	0x04, 0x4f
        /*001a*/ 	.short	(.L_35 - .L_34)


	//   ....[0]....
.L_34:
        /*001c*/ 	.word	0x00000006


	//----- nvinfo : EIATTR_RESERVED_SMEM_USED
	.align		4
.L_35:
        /*0020*/ 	.byte	0x01, 0x41
	.zero		2


	//----- nvinfo : EIATTR_SPARSE_MMA_MASK
	.align		4
        /*0024*/ 	.byte	0x03, 0x50
        /*0026*/ 	.short	0x0000


	//----- nvinfo : EIATTR_TCGEN05_1CTA_USED
	.align		4
        /*0028*/ 	.byte	0x01, 0x51
	.zero		2


	//----- nvinfo : EIATTR_MAXREG_COUNT
	.align		4
        /*002c*/ 	.byte	0x03, 0x1b
        /*002e*/ 	.short	0x00ff


	//----- nvinfo : EIATTR_NUM_BARRIERS
	.align		4
        /*0030*/ 	.byte	0x02, 0x4c
        /*0032*/ 	.byte	0x07
	.zero		1


	//----- nvinfo : EIATTR_EXTERNS
	.align		4
        /*0034*/ 	.byte	0x04, 0x0f
        /*0036*/ 	.short	(.L_37 - .L_36)


	//   ....[0]....
	.align		4
.L_36:
        /*0038*/ 	.word	index@(__assertfail)


	//----- nvinfo : EIATTR_MERCURY_ISA_VERSION
	.align		4
.L_37:
        /*003c*/ 	.byte	0x03, 0x5f
        /*003e*/ 	.short	0x0101


	//----- nvinfo : EIATTR_INT_WARP_WIDE_INSTR_OFFSETS
	.align		4
        /*0040*/ 	.byte	0x04, 0x31
        /*0042*/ 	.short	(.L_39 - .L_38)


	//   ....[0]....
.L_38:
        /*0044*/ 	.word	0x00004800


	//   ....[1]....
        /*0048*/ 	.word	0x00004830


	//   ....[2]....
        /*004c*/ 	.word	0x00004850


	//   ....[3]....
        /*0050*/ 	.word	0x00005440


	//   ....[4]....
        /*0054*/ 	.word	0x000054a0


	//   ....[5]....
        /*0058*/ 	.word	0x00005590


	//   ....[6]....
        /*005c*/ 	.word	0x00005620


	//   ....[7]....
        /*0060*/ 	.word	0x00005710


	//   ....[8]....
        /*0064*/ 	.word	0x000057c0


	//----- nvinfo : EIATTR_COOP_GROUP_MASK_REGIDS
	.align		4
.L_39:
        /*0068*/ 	.byte	0x04, 0x29
        /*006a*/ 	.short	(.L_41 - .L_40)


	//   ....[0]....
.L_40:
        /*006c*/ 	.word	0xffffffff


	//   ....[1]....
        /*0070*/ 	.word	0xffffffff


	//   ....[2]....
        /*0074*/ 	.word	0xffffffff


	//   ....[3]....
        /*0078*/ 	.word	0xffffffff


	//   ....[4]....
        /*007c*/ 	.word	0xffffffff


	//   ....[5]....
        /*0080*/ 	.word	0xffffffff


	//   ....[6]....
        /*0084*/ 	.word	0xffffffff


	//   ....[7]....
        /*0088*/ 	.word	0xffffffff


	//   ....[8]....
        /*008c*/ 	.word	0xffffffff


	//   ....[9]....
        /*0090*/ 	.word	0xffffffff


	//   ....[10]....
        /*0094*/ 	.word	0xffffffff


	//   ....[11]....
        /*0098*/ 	.word	0xffffffff


	//   ....[12]....
        /*009c*/ 	.word	0xffffffff


	//   ....[13]....
        /*00a0*/ 	.word	0xffffffff


	//----- nvinfo : EIATTR_COOP_GROUP_INSTR_OFFSETS
	.align		4
.L_41:
        /*00a4*/ 	.byte	0x04, 0x28
        /*00a6*/ 	.short	(.L_43 - .L_42)


	//   ....[0]....
.L_42:
        /*00a8*/ 	.word	0x00000080


	//   ....[1]....
        /*00ac*/ 	.word	0x000004f0


	//   ....[2]....
        /*00b0*/ 	.word	0x000008d0


	//   ....[3]....
        /*00b4*/ 	.word	0x00000a50


	//   ....[4]....
        /*00b8*/ 	.word	0x00000b50


	//   ....[5]....
        /*00bc*/ 	.word	0x00000cc0


	//   ....[6]....
        /*00c0*/ 	.word	0x00000e60


	//   ....[7]....
        /*00c4*/ 	.word	0x00001020


	//   ....[8]....
        /*00c8*/ 	.word	0x00002270


	//   ....[9]....
        /*00cc*/ 	.word	0x00003ae0


	//   ....[10]....
        /*00d0*/ 	.word	0x00003cf0


	//   ....[11]....
        /*00d4*/ 	.word	0x00003d20


	//   ....[12]....
        /*00d8*/ 	.word	0x000046e0


	//   ....[13]....
        /*00dc*/ 	.word	0x00004910


	//----- nvinfo : EIATTR_VRC_CTA_INIT_COUNT
	.align		4
.L_43:
        /*00e0*/ 	.byte	0x02, 0x4a
        /*00e2*/ 	.byte	0x80
	.zero		1


	//----- nvinfo : EIATTR_SYSCALL_OFFSETS
	.align		4
        /*00e4*/ 	.byte	0x04, 0x46
        /*00e6*/ 	.short	(.L_45 - .L_44)


	//   ....[0]....
.L_44:
        /*00e8*/ 	.word	0x00006420


	//   ....[1]....
        /*00ec*/ 	.word	0x00006510


	//   ....[2]....
        /*00f0*/ 	.word	0x00006c90


	//   ....[3]....
        /*00f4*/ 	.word	0x00007550


	//   ....[4]....
        /*00f8*/ 	.word	0x00007e00


	//----- nvinfo : EIATTR_MBARRIER_INSTR_OFFSETS
	.align		4
.L_45:
        /*00fc*/ 	.byte	0x04, 0x39
        /*00fe*/ 	.short	(.L_47 - .L_46)


	//   ....[0]....
.L_46:
        /*0100*/ 	.word	0x00000610
        /*0104*/ 	.word	0x000000ff
        /*0108*/ 	.word	0x00000000
        /*010c*/ 	.short	0x0100
        /*010e*/ 	.byte	0x04
	.zero		1


	//   ....[1]....
        /*0110*/ 	.word	0x00000620
        /*0114*/ 	.word	0x000000ff
        /*0118*/ 	.word	0x000000a8
        /*011c*/ 	.short	0x0100
        /*011e*/ 	.byte	0x04
	.zero		1


	//   ....[2]....
        /*0120*/ 	.word	0x00000630
        /*0124*/ 	.word	0x000000ff
        /*0128*/ 	.word	0x00000008
        /*012c*/ 	.short	0x0100
        /*012e*/ 	.byte	0x04
	.zero		1


	//   ....[3]....
        /*0130*/ 	.word	0x00000640
        /*0134*/ 	.word	0x000000ff
        /*0138*/ 	.word	0x000000b0
        /*013c*/ 	.short	0x0100
        /*013e*/ 	.byte	0x04
	.zero		1


	//   ....[4]....
        /*0140*/ 	.word	0x00000650
        /*0144*/ 	.word	0x000000ff
        /*0148*/ 	.word	0x00000010
        /*014c*/ 	.short	0x0100
        /*014e*/ 	.byte	0x04
	.zero		1


	//   ....[5]....
        /*0150*/ 	.word	0x00000660
        /*0154*/ 	.word	0x000000ff
        /*0158*/ 	.word	0x000000b8
        /*015c*/ 	.short	0x0100
        /*015e*/ 	.byte	0x04
	.zero		1


	//   ....[6]....
        /*0160*/ 	.word	0x00000670
        /*0164*/ 	.word	0x000000ff
        /*0168*/ 	.word	0x00000018
        /*016c*/ 	.short	0x0100
        /*016e*/ 	.byte	0x04
	.zero		1


	//   ....[7]....
        /*0170*/ 	.word	0x00000680
        /*0174*/ 	.word	0x000000ff
        /*0178*/ 	.word	0x000000c0
        /*017c*/ 	.short	0x0100
        /*017e*/ 	.byte	0x04
	.zero		1


	//   ....[8]....
        /*0180*/ 	.word	0x00000690
        /*0184*/ 	.word	0x000000ff
        /*0188*/ 	.word	0x00000020
        /*018c*/ 	.short	0x0100
        /*018e*/ 	.byte	0x04
	.zero		1


	//   ....[9]....
        /*0190*/ 	.word	0x000006a0
        /*0194*/ 	.word	0x000000ff
        /*0198*/ 	.word	0x000000c8
        /*019c*/ 	.short	0x0100
        /*019e*/ 	.byte	0x04
	.zero		1


	//   ....[10]....
        /*01a0*/ 	.word	0x000006b0
        /*01a4*/ 	.word	0x000000ff
        /*01a8*/ 	.word	0x00000028
        /*01ac*/ 	.short	0x0100
        /*01ae*/ 	.byte	0x04
	.zero		1


	//   ....[11]....
        /*01b0*/ 	.word	0x000006c0
        /*01b4*/ 	.word	0x000000ff
        /*01b8*/ 	.word	0x000000d0
        /*01bc*/ 	.short	0x0100
        /*01be*/ 	.byte	0x04
	.zero		1


	//   ....[12]....
        /*01c0*/ 	.word	0x000006d0
        /*01c4*/ 	.word	0x000000ff
        /*01c8*/ 	.word	0x00000030
        /*01cc*/ 	.short	0x0100
        /*01ce*/ 	.byte	0x04
	.zero		1


	//   ....[13]....
        /*01d0*/ 	.word	0x000006e0
        /*01d4*/ 	.word	0x000000ff
        /*01d8*/ 	.word	0x000000d8
        /*01dc*/ 	.short	0x0100
        /*01de*/ 	.byte	0x04
	.zero		1


	//   ....[14]....
        /*01e0*/ 	.word	0x000006f0
        /*01e4*/ 	.word	0x000000ff
        /*01e8*/ 	.word	0x00000038
        /*01ec*/ 	.short	0x0100
        /*01ee*/ 	.byte	0x04
	.zero		1


	//   ....[15]....
        /*01f0*/ 	.word	0x00000700
        /*01f4*/ 	.word	0x000000ff
        /*01f8*/ 	.word	0x000000e0
        /*01fc*/ 	.short	0x0100
        /*01fe*/ 	.byte	0x04
	.zero		1


	//   ....[16]....
        /*0200*/ 	.word	0x00000710
        /*0204*/ 	.word	0x000000ff
        /*0208*/ 	.word	0x00000040
        /*020c*/ 	.short	0x0100
        /*020e*/ 	.byte	0x04
	.zero		1


	//   ....[17]....
        /*0210*/ 	.word	0x00000720
        /*0214*/ 	.word	0x000000ff
        /*0218*/ 	.word	0x000000e8
        /*021c*/ 	.short	0x0100
        /*021e*/ 	.byte	0x04
	.zero		1


	//   ....[18]....
        /*0220*/ 	.word	0x00000730
        /*0224*/ 	.word	0x000000ff
        /*0228*/ 	.word	0x00000048
        /*022c*/ 	.short	0x0100
        /*022e*/ 	.byte	0x04
	.zero		1


	//   ....[19]....
        /*0230*/ 	.word	0x00000740
        /*0234*/ 	.word	0x000000ff
        /*0238*/ 	.word	0x000000f0
        /*023c*/ 	.short	0x0100
        /*023e*/ 	.byte	0x04
	.zero		1


	//   ....[20]....
        /*0240*/ 	.word	0x00000750
        /*0244*/ 	.word	0x000000ff
        /*0248*/ 	.word	0x00000050
        /*024c*/ 	.short	0x0100
        /*024e*/ 	.byte	0x04
	.zero		1


	//   ....[21]....
        /*0250*/ 	.word	0x00000760
        /*0254*/ 	.word	0x000000ff
        /*0258*/ 	.word	0x000000f8
        /*025c*/ 	.short	0x0100
        /*025e*/ 	.byte	0x04
	.zero		1


	//   ....[22]....
        /*0260*/ 	.word	0x00000770
        /*0264*/ 	.word	0x000000ff
        /*0268*/ 	.word	0x00000058
        /*026c*/ 	.short	0x0100
        /*026e*/ 	.byte	0x04
	.zero		1


	//   ....[23]....
        /*0270*/ 	.word	0x00000780
        /*0274*/ 	.word	0x000000ff
        /*0278*/ 	.word	0x00000100
        /*027c*/ 	.short	0x0100
        /*027e*/ 	.byte	0x04
	.zero		1


	//   ....[24]....
        /*0280*/ 	.word	0x00000790
        /*0284*/ 	.word	0x000000ff
        /*0288*/ 	.word	0x00000060
        /*028c*/ 	.short	0x0100
        /*028e*/ 	.byte	0x04
	.zero		1


	//   ....[25]....
        /*0290*/ 	.word	0x000007a0
        /*0294*/ 	.word	0x000000ff
        /*0298*/ 	.word	0x00000108
        /*029c*/ 	.short	0x0100
        /*029e*/ 	.byte	0x04
	.zero		1


	//   ....[26]....
        /*02a0*/ 	.word	0x000007b0
        /*02a4*/ 	.word	0x000000ff
        /*02a8*/ 	.word	0x00000068
        /*02ac*/ 	.short	0x0100
        /*02ae*/ 	.byte	0x04
	.zero		1


	//   ....[27]....
        /*02b0*/ 	.word	0x000007c0
        /*02b4*/ 	.word	0x000000ff
        /*02b8*/ 	.word	0x00000110
        /*02bc*/ 	.short	0x0100
        /*02be*/ 	.byte	0x04
	.zero		1


	//   ....[28]....
        /*02c0*/ 	.word	0x000007d0
        /*02c4*/ 	.word	0x000000ff
        /*02c8*/ 	.word	0x00000070
        /*02cc*/ 	.short	0x0100
        /*02ce*/ 	.byte	0x04
	.zero		1


	//   ....[29]....
        /*02d0*/ 	.word	0x000007e0
        /*02d4*/ 	.word	0x000000ff
        /*02d8*/ 	.word	0x00000118
        /*02dc*/ 	.short	0x0100
        /*02de*/ 	.byte	0x04
	.zero		1


	//   ....[30]....
        /*02e0*/ 	.word	0x000007f0
        /*02e4*/ 	.word	0x000000ff
        /*02e8*/ 	.word	0x00000078
        /*02ec*/ 	.short	0x0100
        /*02ee*/ 	.byte	0x04
	.zero		1


	//   ....[31]....
        /*02f0*/ 	.word	0x00000800
        /*02f4*/ 	.word	0x000000ff
        /*02f8*/ 	.word	0x00000120
        /*02fc*/ 	.short	0x0100
        /*02fe*/ 	.byte	0x04
	.zero		1


	//   ....[32]....
        /*0300*/ 	.word	0x00000810
        /*0304*/ 	.word	0x000000ff
        /*0308*/ 	.word	0x00000080
        /*030c*/ 	.short	0x0100
        /*030e*/ 	.byte	0x04
	.zero		1


	//   ....[33]....
        /*0310*/ 	.word	0x00000820
        /*0314*/ 	.word	0x000000ff
        /*0318*/ 	.word	0x00000128
        /*031c*/ 	.short	0x0100
        /*031e*/ 	.byte	0x04
	.zero		1


	//   ....[34]....
        /*0320*/ 	.word	0x00000830
        /*0324*/ 	.word	0x000000ff
        /*0328*/ 	.word	0x00000088
        /*032c*/ 	.short	0x0100
        /*032e*/ 	.byte	0x04
	.zero		1


	//   ....[35]....
        /*0330*/ 	.word	0x00000840
        /*0334*/ 	.word	0x000000ff
        /*0338*/ 	.word	0x00000130
        /*033c*/ 	.short	0x0100
        /*033e*/ 	.byte	0x04
	.zero		1


	//   ....[36]....
        /*0340*/ 	.word	0x00000850
        /*0344*/ 	.word	0x000000ff
        /*0348*/ 	.word	0x00000090
        /*034c*/ 	.short	0x0100
        /*034e*/ 	.byte	0x04
	.zero		1


	//   ....[37]....
        /*0350*/ 	.word	0x00000860
        /*0354*/ 	.word	0x000000ff
        /*0358*/ 	.word	0x00000138
        /*035c*/ 	.short	0x0100
        /*035e*/ 	.byte	0x04
	.zero		1


	//   ....[38]....
        /*0360*/ 	.word	0x00000870
        /*0364*/ 	.word	0x000000ff
        /*0368*/ 	.word	0x00000098
        /*036c*/ 	.short	0x0100
        /*036e*/ 	.byte	0x04
	.zero		1


	//   ....[39]....
        /*0370*/ 	.word	0x00000880
        /*0374*/ 	.word	0x000000ff
        /*0378*/ 	.word	0x00000140
        /*037c*/ 	.short	0x0100
        /*037e*/ 	.byte	0x04
	.zero		1


	//   ....[40]....
        /*0380*/ 	.word	0x00000890
        /*0384*/ 	.word	0x000000ff
        /*0388*/ 	.word	0x000000a0
        /*038c*/ 	.short	0x0100
        /*038e*/ 	.byte	0x04
	.zero		1


	//   ....[41]....
        /*0390*/ 	.word	0x000008a0
        /*0394*/ 	.word	0x000000ff
        /*0398*/ 	.word	0x00000148
        /*039c*/ 	.short	0x0100
        /*039e*/ 	.byte	0x04
	.zero		1


	//   ....[42]....
        /*03a0*/ 	.word	0x000009e0
        /*03a4*/ 	.word	0x000000ff
        /*03a8*/ 	.word	0x00000150
        /*03ac*/ 	.short	0x0100
        /*03ae*/ 	.byte	0x04
	.zero		1


	//   ....[43]....
        /*03b0*/ 	.word	0x000009f0
        /*03b4*/ 	.word	0x000000ff
        /*03b8*/ 	.word	0x00000168
        /*03bc*/ 	.short	0x0100
        /*03be*/ 	.byte	0x04
	.zero		1


	//   ....[44]....
        /*03c0*/ 	.word	0x00000a00
        /*03c4*/ 	.word	0x000000ff
        /*03c8*/ 	.word	0x00000158
        /*03cc*/ 	.short	0x0100
        /*03ce*/ 	.byte	0x04
	.zero		1


	//   ....[45]....
        /*03d0*/ 	.word	0x00000a10
        /*03d4*/ 	.word	0x000000ff
        /*03d8*/ 	.word	0x00000170
        /*03dc*/ 	.short	0x0100
        /*03de*/ 	.byte	0x04
	.zero		1


	//   ....[46]....
        /*03e0*/ 	.word	0x00000a20
        /*03e4*/ 	.word	0x000000ff
        /*03e8*/ 	.word	0x00000160
        /*03ec*/ 	.short	0x0100
        /*03ee*/ 	.byte	0x04
	.zero		1


	//   ....[47]....
        /*03f0*/ 	.word	0x00000a30
        /*03f4*/ 	.word	0x000000ff
        /*03f8*/ 	.word	0x00000178
        /*03fc*/ 	.short	0x0100
        /*03fe*/ 	.byte	0x04
	.zero		1


	//   ....[48]....
        /*0400*/ 	.word	0x00000b20
        /*0404*/ 	.word	0x000000ff
        /*0408*/ 	.word	0x00000180
        /*040c*/ 	.short	0x0100
        /*040e*/ 	.byte	0x06
	.zero		1


	//   ....[49]....
        /*0410*/ 	.word	0x00000b30
        /*0414*/ 	.word	0x000000ff
        /*0418*/ 	.word	0x00000188
        /*041c*/ 	.short	0x0100
        /*041e*/ 	.byte	0x06
	.zero		1


	//   ....[50]....
        /*0420*/ 	.word	0x00000c70
        /*0424*/ 	.word	0x000000ff
        /*0428*/ 	.word	0x00000190
        /*042c*/ 	.short	0x0100
        /*042e*/ 	.byte	0x06
	.zero		1


	//   ....[51]....
        /*0430*/ 	.word	0x00000c80
        /*0434*/ 	.word	0x000000ff
        /*0438*/ 	.word	0x000001a0
        /*043c*/ 	.short	0x0100
        /*043e*/ 	.byte	0x06
	.zero		1


	//   ....[52]....
        /*0440*/ 	.word	0x00000c90
        /*0444*/ 	.word	0x000000ff
        /*0448*/ 	.word	0x00000198
        /*044c*/ 	.short	0x0100
        /*044e*/ 	.byte	0x06
	.zero		1


	//   ....[53]....
        /*0450*/ 	.word	0x00000ca0
        /*0454*/ 	.word	0x000000ff
        /*0458*/ 	.word	0x000001a8
        /*045c*/ 	.short	0x0100
        /*045e*/ 	.byte	0x06
	.zero		1


	//   ....[54]....
        /*0460*/ 	.word	0x00000dd0
        /*0464*/ 	.word	0x000000ff
        /*0468*/ 	.word	0x000001b0
        /*046c*/ 	.short	0x0100
        /*046e*/ 	.byte	0x04
	.zero		1


	//   ....[55]....
        /*0470*/ 	.word	0x00000de0
        /*0474*/ 	.word	0x000000ff
        /*0478*/ 	.word	0x000001d0
        /*047c*/ 	.short	0x0100
        /*047e*/ 	.byte	0x04
	.zero		1


	//   ....[56]....
        /*0480*/ 	.word	0x00000df0
        /*0484*/ 	.word	0x000000ff
        /*0488*/ 	.word	0x000001b8
        /*048c*/ 	.short	0x0100
        /*048e*/ 	.byte	0x04
	.zero		1


	//   ....[57]....
        /*0490*/ 	.word	0x00000e00
        /*0494*/ 	.word	0x000000ff
        /*0498*/ 	.word	0x000001d8
        /*049c*/ 	.short	0x0100
        /*049e*/ 	.byte	0x04
	.zero		1


	//   ....[58]....
        /*04a0*/ 	.word	0x00000e10
        /*04a4*/ 	.word	0x000000ff
        /*04a8*/ 	.word	0x000001c0
        /*04ac*/ 	.short	0x0100
        /*04ae*/ 	.byte	0x04
	.zero		1


	//   ....[59]....
        /*04b0*/ 	.word	0x00000e20
        /*04b4*/ 	.word	0x000000ff
        /*04b8*/ 	.word	0x000001e0
        /*04bc*/ 	.short	0x0100
        /*04be*/ 	.byte	0x04
	.zero		1


	//   ....[60]....
        /*04c0*/ 	.word	0x00000e30
        /*04c4*/ 	.word	0x000000ff
        /*04c8*/ 	.word	0x000001c8
        /*04cc*/ 	.short	0x0100
        /*04ce*/ 	.byte	0x04
	.zero		1


	//   ....[61]....
        /*04d0*/ 	.word	0x00000e40
        /*04d4*/ 	.word	0x000000ff
        /*04d8*/ 	.word	0x000001e8
        /*04dc*/ 	.short	0x0100
        /*04de*/ 	.byte	0x04
	.zero		1


	//   ....[62]....
        /*04e0*/ 	.word	0x00000f30
        /*04e4*/ 	.word	0x000000ff
        /*04e8*/ 	.word	0x000001f0
        /*04ec*/ 	.short	0x0100
        /*04ee*/ 	.byte	0x04
	.zero		1


	//   ....[63]....
        /*04f0*/ 	.word	0x00000f40
        /*04f4*/ 	.word	0x000000ff
        /*04f8*/ 	.word	0x00000200
        /*04fc*/ 	.short	0x0100
        /*04fe*/ 	.byte	0x04
	.zero		1


	//   ....[64]....
        /*0500*/ 	.word	0x00000f50
        /*0504*/ 	.word	0x000000ff
        /*0508*/ 	.word	0x000001f8
        /*050c*/ 	.short	0x0100
        /*050e*/ 	.byte	0x04
	.zero		1


	//   ....[65]....
        /*0510*/ 	.word	0x00000f60
        /*0514*/ 	.word	0x000000ff
        /*0518*/ 	.word	0x00000208
        /*051c*/ 	.short	0x0100
        /*051e*/ 	.byte	0x04
	.zero		1


	//   ....[66]....
        /*0520*/ 	.word	0x00001b10
        /*0524*/ 	.word	0x00000000
        /*0528*/ 	.word	0x00000200
        /*052c*/ 	.short	0x010a
        /*052e*/ 	.byte	0xff
	.zero		1


	//   ....[67]....
        /*0530*/ 	.word	0x00001b40
        /*0534*/ 	.word	0x00000000
        /*0538*/ 	.word	0x000001f0
        /*053c*/ 	.short	0x0101
        /*053e*/ 	.byte	0xff
	.zero		1


	//   ....[68]....
        /*0540*/ 	.word	0x00001bf0
        /*0544*/ 	.word	0x000000ff
        /*0548*/ 	.word	0x000000a8
        /*054c*/ 	.short	0x010a
        /*054e*/ 	.byte	0x06
	.zero		1


	//   ....[69]....
        /*0550*/ 	.word	0x00001c70
        /*0554*/ 	.word	0x000000ff
        /*0558*/ 	.word	0x000000a8
        /*055c*/ 	.short	0x010a
        /*055e*/ 	.byte	0x21
	.zero		1


	//   ....[70]....
        /*0560*/ 	.word	0x00001e00
        /*0564*/ 	.word	0x000000ff
        /*0568*/ 	.word	0x000000a8
        /*056c*/ 	.short	0x010a
        /*056e*/ 	.byte	0x06
	.zero		1


	//   ....[71]....
        /*0570*/ 	.word	0x00001f30
        /*0574*/ 	.word	0x000000ff
        /*0578*/ 	.word	0x00000188
        /*057c*/ 	.short	0x0101
        /*057e*/ 	.byte	0x0f
	.zero		1


	//   ....[72]....
        /*0580*/ 	.word	0x00001f50
        /*0584*/ 	.word	0x000000ff
        /*0588*/ 	.word	0x000000a8
        /*058c*/ 	.short	0x010a
        /*058e*/ 	.byte	0x06
	.zero		1


	//   ....[73]....
        /*0590*/ 	.word	0x00001fd0
        /*0594*/ 	.word	0x000000ff
        /*0598*/ 	.word	0x000000a8
        /*059c*/ 	.short	0x010a
        /*059e*/ 	.byte	0x09
	.zero		1


	//   ....[74]....
        /*05a0*/ 	.word	0x00002160
        /*05a4*/ 	.word	0x000000ff
        /*05a8*/ 	.word	0x000000a8
        /*05ac*/ 	.short	0x010a
        /*05ae*/ 	.byte	0x07
	.zero		1


	//   ....[75]....
        /*05b0*/ 	.word	0x000022a0
        /*05b4*/ 	.word	0x00000003
        /*05b8*/ 	.word	0x00000190
        /*05bc*/ 	.short	0x010a
        /*05be*/ 	.byte	0xff
	.zero		1


	//   ....[76]....
        /*05c0*/ 	.word	0x000023f0
        /*05c4*/ 	.word	0x00000000
        /*05c8*/ 	.word	0x00000000
        /*05cc*/ 	.short	0x0101
        /*05ce*/ 	.byte	0xff
	.zero		1


	//   ....[77]....
        /*05d0*/ 	.word	0x000029a0
        /*05d4*/ 	.word	0x000000ff
        /*05d8*/ 	.word	0x00000000
        /*05dc*/ 	.short	0x010a
        /*05de*/ 	.byte	0x04
	.zero		1


	//   ....[78]....
        /*05e0*/ 	.word	0x00002a30
        /*05e4*/ 	.word	0x000000ff
        /*05e8*/ 	.word	0x00000000
        /*05ec*/ 	.short	0x010a
        /*05ee*/ 	.byte	0x05
	.zero		1


	//   ....[79]....
        /*05f0*/ 	.word	0x00002ac0
        /*05f4*/ 	.word	0x000000ff
        /*05f8*/ 	.word	0x00000000
        /*05fc*/ 	.short	0x010a
        /*05fe*/ 	.byte	0x05
	.zero		1


	//   ....[80]....
        /*0600*/ 	.word	0x00002b50
        /*0604*/ 	.word	0x000000ff
        /*0608*/ 	.word	0x00000000
        /*060c*/ 	.short	0x010a
        /*060e*/ 	.byte	0x05
	.zero		1


	//   ....[81]....
        /*0610*/ 	.word	0x00002be0
        /*0614*/ 	.word	0x000000ff
        /*0618*/ 	.word	0x00000000
        /*061c*/ 	.short	0x010a
        /*061e*/ 	.byte	0x05
	.zero		1


	//   ....[82]....
        /*0620*/ 	.word	0x00002c70
        /*0624*/ 	.word	0x000000ff
        /*0628*/ 	.word	0x00000000
        /*062c*/ 	.short	0x010a
        /*062e*/ 	.byte	0x05
	.zero		1


	//   ....[83]....
        /*0630*/ 	.word	0x00002d00
        /*0634*/ 	.word	0x000000ff
        /*0638*/ 	.word	0x00000000
        /*063c*/ 	.short	0x010a
        /*063e*/ 	.byte	0x05
	.zero		1


	//   ....[84]....
        /*0640*/ 	.word	0x00002d90
        /*0644*/ 	.word	0x000000ff
        /*0648*/ 	.word	0x00000000
        /*064c*/ 	.short	0x010a
        /*064e*/ 	.byte	0x05
	.zero		1


	//   ....[85]....
        /*0650*/ 	.word	0x00002e20
        /*0654*/ 	.word	0x000000ff
        /*0658*/ 	.word	0x00000000
        /*065c*/ 	.short	0x010a
        /*065e*/ 	.byte	0x05
	.zero		1


	//   ....[86]....
        /*0660*/ 	.word	0x00002eb0
        /*0664*/ 	.word	0x000000ff
        /*0668*/ 	.word	0x00000000
        /*066c*/ 	.short	0x010a
        /*066e*/ 	.byte	0x05
	.zero		1


	//   ....[87]....
        /*0670*/ 	.word	0x00002f40
        /*0674*/ 	.word	0x000000ff
        /*0678*/ 	.word	0x00000000
        /*067c*/ 	.short	0x010a
        /*067e*/ 	.byte	0x05
	.zero		1


	//   ....[88]....
        /*0680*/ 	.word	0x00002fd0
        /*0684*/ 	.word	0x000000ff
        /*0688*/ 	.word	0x00000000
        /*068c*/ 	.short	0x010a
        /*068e*/ 	.byte	0x05
	.zero		1


	//   ....[89]....
        /*0690*/ 	.word	0x00003060
        /*0694*/ 	.word	0x000000ff
        /*0698*/ 	.word	0x00000000
        /*069c*/ 	.short	0x010a
        /*069e*/ 	.byte	0x05
	.zero		1


	//   ....[90]....
        /*06a0*/ 	.word	0x000030f0
        /*06a4*/ 	.word	0x000000ff
        /*06a8*/ 	.word	0x00000000
        /*06ac*/ 	.short	0x010a
        /*06ae*/ 	.byte	0x05
	.zero		1


	//   ....[91]....
        /*06b0*/ 	.word	0x00003180
        /*06b4*/ 	.word	0x000000ff
        /*06b8*/ 	.word	0x00000000
        /*06bc*/ 	.short	0x010a
        /*06be*/ 	.byte	0x05
	.zero		1


	//   ....[92]....
        /*06c0*/ 	.word	0x00003210
        /*06c4*/ 	.word	0x000000ff
        /*06c8*/ 	.word	0x00000000
        /*06cc*/ 	.short	0x010a
        /*06ce*/ 	.byte	0x05
	.zero		1


	//   ....[93]....
        /*06d0*/ 	.word	0x000032a0
        /*06d4*/ 	.word	0x000000ff
        /*06d8*/ 	.word	0x00000000
        /*06dc*/ 	.short	0x010a
        /*06de*/ 	.byte	0x05
	.zero		1


	//   ....[94]....
        /*06e0*/ 	.word	0x00003330
        /*06e4*/ 	.word	0x000000ff
        /*06e8*/ 	.word	0x00000000
        /*06ec*/ 	.short	0x010a
        /*06ee*/ 	.byte	0x05
	.zero		1


	//   ....[95]....
        /*06f0*/ 	.word	0x000033c0
        /*06f4*/ 	.word	0x000000ff
        /*06f8*/ 	.word	0x00000000
        /*06fc*/ 	.short	0x010a
        /*06fe*/ 	.byte	0x05
	.zero		1


	//   ....[96]....
        /*0700*/ 	.word	0x00003450
        /*0704*/ 	.word	0x000000ff
        /*0708*/ 	.word	0x00000000
        /*070c*/ 	.short	0x010a
        /*070e*/ 	.byte	0x05
	.zero		1


	//   ....[97]....
        /*0710*/ 	.word	0x000034f0
        /*0714*/ 	.word	0x00000000
        /*0718*/ 	.word	0x00000000
        /*071c*/ 	.short	0x010a
        /*071e*/ 	.byte	0xff
	.zero		1


	//   ....[98]....
        /*0720*/ 	.word	0x00003630
        /*0724*/ 	.word	0x00000002
        /*0728*/ 	.word	0x000001f0
        /*072c*/ 	.short	0x010a
        /*072e*/ 	.byte	0xff
	.zero		1


	//   ....[99]....
        /*0730*/ 	.word	0x000036a0
        /*0734*/ 	.word	0x00000002
        /*0738*/ 	.word	0x00000000
        /*073c*/ 	.short	0x0101
        /*073e*/ 	.byte	0xff
	.zero		1


	//   ....[100]....
        /*0740*/ 	.word	0x000036c0
        /*0744*/ 	.word	0x000000ff
        /*0748*/ 	.word	0x000001a0
        /*074c*/ 	.short	0x010a
        /*074e*/ 	.byte	0x04
	.zero		1


	//   ....[101]....
        /*0750*/ 	.word	0x000037e0
        /*0754*/ 	.word	0x00000002
        /*0758*/ 	.word	0x00000190
        /*075c*/ 	.short	0x010a
        /*075e*/ 	.byte	0xff
	.zero		1


	//   ....[102]....
        /*0760*/ 	.word	0x000038e0
        /*0764*/ 	.word	0x00000002
        /*0768*/ 	.word	0x00000000
        /*076c*/ 	.short	0x0101
        /*076e*/ 	.byte	0xff
	.zero		1


	//   ....[103]....
        /*0770*/ 	.word	0x00003970
        /*0774*/ 	.word	0x000000ff
        /*0778*/ 	.word	0x000001a0
        /*077c*/ 	.short	0x0106
        /*077e*/ 	.byte	0x04
	.zero		1


	//   ....[104]....
        /*0780*/ 	.word	0x00003990
        /*0784*/ 	.word	0x000000ff
        /*0788*/ 	.word	0x000001a0
        /*078c*/ 	.short	0x010a
        /*078e*/ 	.byte	0x04
	.zero		1


	//   ....[105]....
        /*0790*/ 	.word	0x00003a20
        /*0794*/ 	.word	0x000000ff
        /*0798*/ 	.word	0x000001a0
        /*079c*/ 	.short	0x0106
        /*079e*/ 	.byte	0x07
	.zero		1


	//   ....[106]....
        /*07a0*/ 	.word	0x00003a60
        /*07a4*/ 	.word	0x00000000
        /*07a8*/ 	.word	0x000001a0
        /*07ac*/ 	.short	0x010a
        /*07ae*/ 	.byte	0xff
	.zero		1


	//   ....[107]....
        /*07b0*/ 	.word	0x00003f80
        /*07b4*/ 	.word	0x00000000
        /*07b8*/ 	.word	0x00000190
        /*07bc*/ 	.short	0x010a
        /*07be*/ 	.byte	0xff
	.zero		1


	//   ....[108]....
        /*07c0*/ 	.word	0x00004080
        /*07c4*/ 	.word	0x00000003
        /*07c8*/ 	.word	0x00000000
        /*07cc*/ 	.short	0x0101
        /*07ce*/ 	.byte	0xff
	.zero		1


	//   ....[109]....
        /*07d0*/ 	.word	0x00004090
        /*07d4*/ 	.word	0x000000ff
        /*07d8*/ 	.word	0x00000000
        /*07dc*/ 	.short	0x010a
        /*07de*/ 	.byte	0x05
	.zero		1


	//   ....[110]....
        /*07e0*/ 	.word	0x00004110
        /*07e4*/ 	.word	0x000000ff
        /*07e8*/ 	.word	0x000001d0
        /*07ec*/ 	.short	0x010a
        /*07ee*/ 	.byte	0x17
	.zero		1


	//   ....[111]....
        /*07f0*/ 	.word	0x000041e0
        /*07f4*/ 	.word	0x000000ff
        /*07f8*/ 	.word	0x00000000
        /*07fc*/ 	.short	0x010a
        /*07fe*/ 	.byte	0x07
	.zero		1


	//   ....[112]....
        /*0800*/ 	.word	0x00004320
        /*0804*/ 	.word	0x000000ff
        /*0808*/ 	.word	0x00000000
        /*080c*/ 	.short	0x010a
        /*080e*/ 	.byte	0x06
	.zero		1


	//   ....[113]....
        /*0810*/ 	.word	0x00004510
        /*0814*/ 	.word	0x000000ff
        /*0818*/ 	.word	0x00000000
        /*081c*/ 	.short	0x010a
        /*081e*/ 	.byte	0x04
	.zero		1


	//   ....[114]....
        /*0820*/ 	.word	0x000045a0
        /*0824*/ 	.word	0x000000ff
        /*0828*/ 	.word	0x00000000
        /*082c*/ 	.short	0x010a
        /*082e*/ 	.byte	0x05
	.zero		1


	//   ....[115]....
        /*0830*/ 	.word	0x00004630
        /*0834*/ 	.word	0x000000ff
        /*0838*/ 	.word	0x00000000
        /*083c*/ 	.short	0x010a
        /*083e*/ 	.byte	0x05
	.zero		1


	//   ....[116]....
        /*0840*/ 	.word	0x000046c0
        /*0844*/ 	.word	0x000000ff
        /*0848*/ 	.word	0x00000000
        /*084c*/ 	.short	0x010a
        /*084e*/ 	.byte	0x04
	.zero		1


	//   ....[117]....
        /*0850*/ 	.word	0x00004c00
        /*0854*/ 	.word	0x00000008
        /*0858*/ 	.word	0x00000190
        /*085c*/ 	.short	0x010a
        /*085e*/ 	.byte	0xff
	.zero		1


	//   ....[118]....
        /*0860*/ 	.word	0x00004d70
        /*0864*/ 	.word	0x00000000
        /*0868*/ 	.word	0x00000000
        /*086c*/ 	.short	0x0101
        /*086e*/ 	.byte	0xff
	.zero		1


	//   ....[119]....
        /*0870*/ 	.word	0x00005250
        /*0874*/ 	.word	0x000000ff
        /*0878*/ 	.word	0x00000188
        /*087c*/ 	.short	0x010a
        /*087e*/ 	.byte	0x15
	.zero		1


	//   ....[120]....
        /*0880*/ 	.word	0x000053e0
        /*0884*/ 	.word	0x000000ff
        /*0888*/ 	.word	0x00000168
        /*088c*/ 	.short	0x010a
        /*088e*/ 	.byte	0x15
	.zero		1


	//   ....[121]....
        /*0890*/ 	.word	0x00005540
        /*0894*/ 	.word	0x000000ff
        /*0898*/ 	.word	0x00000150
        /*089c*/ 	.short	0x010b
        /*089e*/ 	.byte	0x15
	.zero		1


	//   ....[122]....
        /*08a0*/ 	.word	0x00005550
        /*08a4*/ 	.word	0x000000ff
        /*08a8*/ 	.word	0x00000000
        /*08ac*/ 	.short	0x0101
        /*08ae*/ 	.byte	0x2b
	.zero		1


	//   ....[123]....
        /*08b0*/ 	.word	0x00005560
        /*08b4*/ 	.word	0x000000ff
        /*08b8*/ 	.word	0x00000170
        /*08bc*/ 	.short	0x010a
        /*08be*/ 	.byte	0x15
	.zero		1


	//   ....[124]....
        /*08c0*/ 	.word	0x000056c0
        /*08c4*/ 	.word	0x000000ff
        /*08c8*/ 	.word	0x00000158
        /*08cc*/ 	.short	0x010b
        /*08ce*/ 	.byte	0x15
	.zero		1


	//   ....[125]....
        /*08d0*/ 	.word	0x000056d0
        /*08d4*/ 	.word	0x000000ff
        /*08d8*/ 	.word	0x00000000
        /*08dc*/ 	.short	0x0101
        /*08de*/ 	.byte	0x29
	.zero		1


	//   ....[126]....
        /*08e0*/ 	.word	0x000056e0
        /*08e4*/ 	.word	0x000000ff
        /*08e8*/ 	.word	0x00000178
        /*08ec*/ 	.short	0x010a
        /*08ee*/ 	.byte	0x15
	.zero		1


	//   ....[127]....
        /*08f0*/ 	.word	0x000058d0
        /*08f4*/ 	.word	0x000000ff
        /*08f8*/ 	.word	0x00000160
        /*08fc*/ 	.short	0x010b
        /*08fe*/ 	.byte	0x15
	.zero		1


	//   ....[128]....
        /*0900*/ 	.word	0x000058e0
        /*0904*/ 	.word	0x000000ff
        /*0908*/ 	.word	0x00000000
        /*090c*/ 	.short	0x0101
        /*090e*/ 	.byte	0x28
	.zero		1


	//   ....[129]....
        /*0910*/ 	.word	0x00005910
        /*0914*/ 	.word	0x000000ff
        /*0918*/ 	.word	0x00000168
        /*091c*/ 	.short	0x010a
        /*091e*/ 	.byte	0x15
	.zero		1


	//   ....[130]....
        /*0920*/ 	.word	0x00005930
        /*0924*/ 	.word	0x000000ff
        /*0928*/ 	.word	0x00000170
        /*092c*/ 	.short	0x010a
        /*092e*/ 	.byte	0x15
	.zero		1


	//   ....[131]....
        /*0930*/ 	.word	0x00005970
        /*0934*/ 	.word	0x00000000
        /*0938*/ 	.word	0x00000178
        /*093c*/ 	.short	0x010a
        /*093e*/ 	.byte	0xff
	.zero		1


	//   ....[132]....
        /*0940*/ 	.word	0x00005cb0
        /*0944*/ 	.word	0x00000008
        /*0948*/ 	.word	0x00000190
        /*094c*/ 	.short	0x010a
        /*094e*/ 	.byte	0xff
	.zero		1


	//   ....[133]....
        /*0950*/ 	.word	0x00005e30
        /*0954*/ 	.word	0x00000000
        /*0958*/ 	.word	0x00000000
        /*095c*/ 	.short	0x0101
        /*095e*/ 	.byte	0xff
	.zero		1


	//   ....[134]....
        /*0960*/ 	.word	0x00006950
        /*0964*/ 	.word	0x000000ff
        /*0968*/ 	.word	0x00000150
        /*096c*/ 	.short	0x010a
        /*096e*/ 	.byte	0x2c
	.zero		1


	//   ....[135]....
        /*0970*/ 	.word	0x00006990
        /*0974*/ 	.word	0x0000001a
        /*0978*/ 	.word	0x000001b0
        /*097c*/ 	.short	0x010a
        /*097e*/ 	.byte	0xff
	.zero		1


	//   ....[136]....
        /*0980*/ 	.word	0x00006a90
        /*0984*/ 	.word	0x000000ff
        /*0988*/ 	.word	0x00000150
        /*098c*/ 	.short	0x010a
        /*098e*/ 	.byte	0x2c
	.zero		1


	//   ....[137]....
        /*0990*/ 	.word	0x00006b70
        /*0994*/ 	.word	0x0000001a
        /*0998*/ 	.word	0x000001b0
        /*099c*/ 	.short	0x010a
        /*099e*/ 	.byte	0xff
	.zero		1


	//   ....[138]....
        /*09a0*/ 	.word	0x000072b0
        /*09a4*/ 	.word	0x00000000
        /*09a8*/ 	.word	0x00000000
        /*09ac*/ 	.short	0x0101
        /*09ae*/ 	.byte	0xff
	.zero		1


	//   ....[139]....
        /*09b0*/ 	.word	0x000072c0
        /*09b4*/ 	.word	0x00000005
        /*09b8*/ 	.word	0x00000150
        /*09bc*/ 	.short	0x010a
        /*09be*/ 	.byte	0xff
	.zero		1


	//   ....[140]....
        /*09c0*/ 	.word	0x00007380
        /*09c4*/ 	.word	0x00000005
        /*09c8*/ 	.word	0x00000150
        /*09cc*/ 	.short	0x010a
        /*09ce*/ 	.byte	0xff
	.zero		1


	//   ....[141]....
        /*09d0*/ 	.word	0x00007b60
        /*09d4*/ 	.word	0x00000000
        /*09d8*/ 	.word	0x00000000
        /*09dc*/ 	.short	0x0101
        /*09de*/ 	.byte	0xff
	.zero		1


	//   ....[142]....
        /*09e0*/ 	.word	0x00007b70
        /*09e4*/ 	.word	0x00000005
        /*09e8*/ 	.word	0x00000150
        /*09ec*/ 	.short	0x010a
        /*09ee*/ 	.byte	0xff
	.zero		1


	//   ....[143]....
        /*09f0*/ 	.word	0x00007c30
        /*09f4*/ 	.word	0x00000005
        /*09f8*/ 	.word	0x00000150
        /*09fc*/ 	.short	0x010a
        /*09fe*/ 	.byte	0xff
	.zero		1


	//   ....[144]....
        /*0a00*/ 	.word	0x00008040
        /*0a04*/ 	.word	0x000000ff
        /*0a08*/ 	.word	0x00000000
        /*0a0c*/ 	.short	0x0101
        /*0a0e*/ 	.byte	0x04
	.zero		1


	//   ....[145]....
        /*0a10*/ 	.word	0x00008470
        /*0a14*/ 	.word	0x00000000
        /*0a18*/ 	.word	0x00000000
        /*0a1c*/ 	.short	0x0101
        /*0a1e*/ 	.byte	0xff
	.zero		1


	//   ....[146]....
        /*0a20*/ 	.word	0x00008710
        /*0a24*/ 	.word	0x000000ff
        /*0a28*/ 	.word	0x00000000
        /*0a2c*/ 	.short	0x0101
        /*0a2e*/ 	.byte	0x04
	.zero		1


	//   ....[147]....
        /*0a30*/ 	.word	0x00008730
        /*0a34*/ 	.word	0x00000000
        /*0a38*/ 	.word	0x00000200
        /*0a3c*/ 	.short	0x010a
        /*0a3e*/ 	.byte	0xff
	.zero		1


	//   ....[148]....
        /*0a40*/ 	.word	0x00008790
        /*0a44*/ 	.word	0x00000000
        /*0a48*/ 	.word	0x000000a8
        /*0a4c*/ 	.short	0x010a
        /*0a4e*/ 	.byte	0xff
	.zero		1


	//   ....[149]....
        /*0a50*/ 	.word	0x000087f0
        /*0a54*/ 	.word	0x00000000
        /*0a58*/ 	.word	0x000000a8
        /*0a5c*/ 	.short	0x010a
        /*0a5e*/ 	.byte	0xff
	.zero		1


	//   ....[150]....
        /*0a60*/ 	.word	0x00008840
        /*0a64*/ 	.word	0x00000003
        /*0a68*/ 	.word	0x00000190
        /*0a6c*/ 	.short	0x010a
        /*0a6e*/ 	.byte	0xff
	.zero		1


	//   ....[151]....
        /*0a70*/ 	.word	0x000088a0
        /*0a74*/ 	.word	0x00000000
        /*0a78*/ 	.word	0x00000000
        /*0a7c*/ 	.short	0x010a
        /*0a7e*/ 	.byte	0xff
	.zero		1


	//   ....[152]....
        /*0a80*/ 	.word	0x00008900
        /*0a84*/ 	.word	0x00000000
        /*0a88*/ 	.word	0x00000000
        /*0a8c*/ 	.short	0x010a
        /*0a8e*/ 	.byte	0xff
	.zero		1


	//   ....[153]....
        /*0a90*/ 	.word	0x00008960
        /*0a94*/ 	.word	0x00000000
        /*0a98*/ 	.word	0x00000000
        /*0a9c*/ 	.short	0x010a
        /*0a9e*/ 	.byte	0xff
	.zero		1


	//   ....[154]....
        /*0aa0*/ 	.word	0x000089c0
        /*0aa4*/ 	.word	0x00000000
        /*0aa8*/ 	.word	0x00000000
        /*0aac*/ 	.short	0x010a
        /*0aae*/ 	.byte	0xff
	.zero		1


	//   ....[155]....
        /*0ab0*/ 	.word	0x00008a20
        /*0ab4*/ 	.word	0x00000000
        /*0ab8*/ 	.word	0x00000000
        /*0abc*/ 	.short	0x010a
        /*0abe*/ 	.byte	0xff
	.zero		1


	//   ....[156]....
        /*0ac0*/ 	.word	0x00008a80
        /*0ac4*/ 	.word	0x00000000
        /*0ac8*/ 	.word	0x00000000
        /*0acc*/ 	.short	0x010a
        /*0ace*/ 	.byte	0xff
	.zero		1


	//   ....[157]....
        /*0ad0*/ 	.word	0x00008ae0
        /*0ad4*/ 	.word	0x00000000
        /*0ad8*/ 	.word	0x00000000
        /*0adc*/ 	.short	0x010a
        /*0ade*/ 	.byte	0xff
	.zero		1


	//   ....[158]....
        /*0ae0*/ 	.word	0x00008b40
        /*0ae4*/ 	.word	0x00000000
        /*0ae8*/ 	.word	0x00000000
        /*0aec*/ 	.short	0x010a
        /*0aee*/ 	.byte	0xff
	.zero		1


	//   ....[159]....
        /*0af0*/ 	.word	0x00008ba0
        /*0af4*/ 	.word	0x00000000
        /*0af8*/ 	.word	0x00000000
        /*0afc*/ 	.short	0x010a
        /*0afe*/ 	.byte	0xff
	.zero		1


	//   ....[160]....
        /*0b00*/ 	.word	0x00008c00
        /*0b04*/ 	.word	0x00000000
        /*0b08*/ 	.word	0x00000000
        /*0b0c*/ 	.short	0x010a
        /*0b0e*/ 	.byte	0xff
	.zero		1


	//   ....[161]....
        /*0b10*/ 	.word	0x00008c60
        /*0b14*/ 	.word	0x00000000
        /*0b18*/ 	.word	0x00000000
        /*0b1c*/ 	.short	0x010a
        /*0b1e*/ 	.byte	0xff
	.zero		1


	//   ....[162]....
        /*0b20*/ 	.word	0x00008cc0
        /*0b24*/ 	.word	0x00000000
        /*0b28*/ 	.word	0x00000000
        /*0b2c*/ 	.short	0x010a
        /*0b2e*/ 	.byte	0xff
	.zero		1


	//   ....[163]....
        /*0b30*/ 	.word	0x00008d20
        /*0b34*/ 	.word	0x00000000
        /*0b38*/ 	.word	0x00000000
        /*0b3c*/ 	.short	0x010a
        /*0b3e*/ 	.byte	0xff
	.zero		1


	//   ....[164]....
        /*0b40*/ 	.word	0x00008d80
        /*0b44*/ 	.word	0x00000000
        /*0b48*/ 	.word	0x00000000
        /*0b4c*/ 	.short	0x010a
        /*0b4e*/ 	.byte	0xff
	.zero		1


	//   ....[165]....
        /*0b50*/ 	.word	0x00008de0
        /*0b54*/ 	.word	0x00000000
        /*0b58*/ 	.word	0x00000000
        /*0b5c*/ 	.short	0x010a
        /*0b5e*/ 	.byte	0xff
	.zero		1


	//   ....[166]....
        /*0b60*/ 	.word	0x00008e40
        /*0b64*/ 	.word	0x00000000
        /*0b68*/ 	.word	0x00000000
        /*0b6c*/ 	.short	0x010a
        /*0b6e*/ 	.byte	0xff
	.zero		1


	//   ....[167]....
        /*0b70*/ 	.word	0x00008ea0
        /*0b74*/ 	.word	0x00000000
        /*0b78*/ 	.word	0x00000000
        /*0b7c*/ 	.short	0x010a
        /*0b7e*/ 	.byte	0xff
	.zero		1


	//   ....[168]....
        /*0b80*/ 	.word	0x00008f00
        /*0b84*/ 	.word	0x00000000
        /*0b88*/ 	.word	0x00000000
        /*0b8c*/ 	.short	0x010a
        /*0b8e*/ 	.byte	0xff
	.zero		1


	//   ....[169]....
        /*0b90*/ 	.word	0x00008f60
        /*0b94*/ 	.word	0x00000000
        /*0b98*/ 	.word	0x00000000
        /*0b9c*/ 	.short	0x010a
        /*0b9e*/ 	.byte	0xff
	.zero		1


	//   ....[170]....
        /*0ba0*/ 	.word	0x00008fc0
        /*0ba4*/ 	.word	0x00000000
        /*0ba8*/ 	.word	0x00000000
        /*0bac*/ 	.short	0x010a
        /*0bae*/ 	.byte	0xff
	.zero		1


	//   ....[171]....
        /*0bb0*/ 	.word	0x00009010
        /*0bb4*/ 	.word	0x00000002
        /*0bb8*/ 	.word	0x000001f0
        /*0bbc*/ 	.short	0x010a
        /*0bbe*/ 	.byte	0xff
	.zero		1


	//   ....[172]....
        /*0bc0*/ 	.word	0x00009070
        /*0bc4*/ 	.word	0x00000002
        /*0bc8*/ 	.word	0x000001a0
        /*0bcc*/ 	.short	0x010a
        /*0bce*/ 	.byte	0xff
	.zero		1


	//   ....[173]....
        /*0bd0*/ 	.word	0x000090c0
        /*0bd4*/ 	.word	0x00000002
        /*0bd8*/ 	.word	0x00000190
        /*0bdc*/ 	.short	0x010a
        /*0bde*/ 	.byte	0xff
	.zero		1


	//   ....[174]....
        /*0be0*/ 	.word	0x00009120
        /*0be4*/ 	.word	0x00000000
        /*0be8*/ 	.word	0x000001a0
        /*0bec*/ 	.short	0x010a
        /*0bee*/ 	.byte	0xff
	.zero		1


	//   ....[175]....
        /*0bf0*/ 	.word	0x00009170
        /*0bf4*/ 	.word	0x00000000
        /*0bf8*/ 	.word	0x00000190
        /*0bfc*/ 	.short	0x010a
        /*0bfe*/ 	.byte	0xff
	.zero		1


	//   ....[176]....
        /*0c00*/ 	.word	0x000091d0
        /*0c04*/ 	.word	0x00000002
        /*0c08*/ 	.word	0x000001d0
        /*0c0c*/ 	.short	0x010a
        /*0c0e*/ 	.byte	0xff
	.zero		1


	//   ....[177]....
        /*0c10*/ 	.word	0x00009230
        /*0c14*/ 	.word	0x00000000
        /*0c18*/ 	.word	0x00000000
        /*0c1c*/ 	.short	0x010a
        /*0c1e*/ 	.byte	0xff
	.zero		1


	//   ....[178]....
        /*0c20*/ 	.word	0x00009290
        /*0c24*/ 	.word	0x00000000
        /*0c28*/ 	.word	0x00000000
        /*0c2c*/ 	.short	0x010a
        /*0c2e*/ 	.byte	0xff
	.zero		1


	//   ....[179]....
        /*0c30*/ 	.word	0x000092f0
        /*0c34*/ 	.word	0x00000000
        /*0c38*/ 	.word	0x00000000
        /*0c3c*/ 	.short	0x010a
        /*0c3e*/ 	.byte	0xff
	.zero		1


	//   ....[180]....
        /*0c40*/ 	.word	0x00009350
        /*0c44*/ 	.word	0x00000000
        /*0c48*/ 	.word	0x00000000
        /*0c4c*/ 	.short	0x010a
        /*0c4e*/ 	.byte	0xff
	.zero		1


	//   ....[181]....
        /*0c50*/ 	.word	0x000093b0
        /*0c54*/ 	.word	0x00000000
        /*0c58*/ 	.word	0x00000000
        /*0c5c*/ 	.short	0x010a
        /*0c5e*/ 	.byte	0xff
	.zero		1


	//   ....[182]....
        /*0c60*/ 	.word	0x00009400
        /*0c64*/ 	.word	0x00000008
        /*0c68*/ 	.word	0x00000190
        /*0c6c*/ 	.short	0x010a
        /*0c6e*/ 	.byte	0xff
	.zero		1


	//   ....[183]....
        /*0c70*/ 	.word	0x00009460
        /*0c74*/ 	.word	0x00000000
        /*0c78*/ 	.word	0x00000188
        /*0c7c*/ 	.short	0x010a
        /*0c7e*/ 	.byte	0xff
	.zero		1


	//   ....[184]....
        /*0c80*/ 	.word	0x000094c0
        /*0c84*/ 	.word	0x00000000
        /*0c88*/ 	.word	0x00000168
        /*0c8c*/ 	.short	0x010a
        /*0c8e*/ 	.byte	0xff
	.zero		1


	//   ....[185]....
        /*0c90*/ 	.word	0x00009520
        /*0c94*/ 	.word	0x00000000
        /*0c98*/ 	.word	0x00000170
        /*0c9c*/ 	.short	0x010a
        /*0c9e*/ 	.byte	0xff
	.zero		1


	//   ....[186]....
        /*0ca0*/ 	.word	0x00009580
        /*0ca4*/ 	.word	0x00000000
        /*0ca8*/ 	.word	0x00000178
        /*0cac*/ 	.short	0x010a
        /*0cae*/ 	.byte	0xff
	.zero		1


	//   ....[187]....
        /*0cb0*/ 	.word	0x000095e0
        /*0cb4*/ 	.word	0x00000000
        /*0cb8*/ 	.word	0x00000168
        /*0cbc*/ 	.short	0x010a
        /*0cbe*/ 	.byte	0xff
	.zero		1


	//   ....[188]....
        /*0cc0*/ 	.word	0x00009640
        /*0cc4*/ 	.word	0x00000000
        /*0cc8*/ 	.word	0x00000170
        /*0ccc*/ 	.short	0x010a
        /*0cce*/ 	.byte	0xff
	.zero		1


	//   ....[189]....
        /*0cd0*/ 	.word	0x00009690
        /*0cd4*/ 	.word	0x00000008
        /*0cd8*/ 	.word	0x00000190
        /*0cdc*/ 	.short	0x010a
        /*0cde*/ 	.byte	0xff
	.zero		1


	//   ....[190]....
        /*0ce0*/ 	.word	0x000096f0
        /*0ce4*/ 	.word	0x00000000
        /*0ce8*/ 	.word	0x00000150
        /*0cec*/ 	.short	0x010a
        /*0cee*/ 	.byte	0xff
	.zero		1


	//   ....[191]....
        /*0cf0*/ 	.word	0x00009740
        /*0cf4*/ 	.word	0x0000001a
        /*0cf8*/ 	.word	0x000001b0
        /*0cfc*/ 	.short	0x010a
        /*0cfe*/ 	.byte	0xff
	.zero		1


	//   ....[192]....
        /*0d00*/ 	.word	0x00009790
        /*0d04*/ 	.word	0x00000005
        /*0d08*/ 	.word	0x00000150
        /*0d0c*/ 	.short	0x010a
        /*0d0e*/ 	.byte	0xff
	.zero		1


	//   ....[193]....
        /*0d10*/ 	.word	0x000097e0
        /*0d14*/ 	.word	0x00000005
        /*0d18*/ 	.word	0x00000150
        /*0d1c*/ 	.short	0x010a
        /*0d1e*/ 	.byte	0xff
	.zero		1


	//----- nvinfo : EIATTR_NUM_MBARRIERS
	.align		4
.L_47:
        /*0d20*/ 	.byte	0x03, 0x38
        /*0d22*/ 	.short	0x0042


	//----- nvinfo : EIATTR_EXIT_INSTR_OFFSETS
	.align		4
        /*0d24*/ 	.byte	0x04, 0x1c
        /*0d26*/ 	.short	(.L_49 - .L_48)


	//   ....[0]....
.L_48:
        /*0d28*/ 	.word	0x00003520


	//   ....[1]....
        /*0d2c*/ 	.word	0x00003a30


	//   ....[2]....
        /*0d30*/ 	.word	0x00003a90


	//   ....[3]....
        /*0d34*/ 	.word	0x00004920


	//   ....[4]....
        /*0d38*/ 	.word	0x000059a0


	//   ....[5]....
        /*0d3c*/ 	.word	0x000059e0


	//   ....[6]....
        /*0d40*/ 	.word	0x000085f0


	//   ....[7]....
        /*0d44*/ 	.word	0x00008670


	//   ....[8]....
        /*0d48*/ 	.word	0x000086a0


	//   ....[9]....
        /*0d4c*/ 	.word	0x00008720


	//----- nvinfo : EIATTR_MAX_THREADS
	.align		4
.L_49:
        /*0d50*/ 	.byte	0x04, 0x05
        /*0d52*/ 	.short	(.L_51 - .L_50)
.L_50:
        /*0d54*/ 	.word	0x00000100
        /*0d58*/ 	.word	0x00000001
        /*0d5c*/ 	.word	0x00000001


	//----- nvinfo : EIATTR_CRS_STACK_SIZE
	.align		4
.L_51:
        /*0d60*/ 	.byte	0x04, 0x1e
        /*0d62*/ 	.short	(.L_53 - .L_52)
.L_52:
        /*0d64*/ 	.word	0x00000000


	//----- nvinfo : EIATTR_CBANK_PARAM_SIZE
	.align		4
.L_53:
        /*0d68*/ 	.byte	0x03, 0x19
        /*0d6a*/ 	.short	0x0800


	//----- nvinfo : EIATTR_PARAM_CBANK
	.align		4
        /*0d6c*/ 	.byte	0x04, 0x0a
        /*0d6e*/ 	.short	(.L_55 - .L_54)
	.align		4
.L_54:
        /*0d70*/ 	.word	index@(.nv.constant0._ZN7cutlass13device_kernelINS_4gemm6kernel13GemmUniversalIN4cute5tupleIJiiiiEEENS1_10collective13CollectiveMmaINS1_35MainloopSm100TmaUmmaWarpSpecializedILi21ELi2ELi4ENS5_IJNS4_1CILi2EEENSA_ILi1EEESC_EEEEENS5_IJNSA_ILi64EEENSA_ILi96EEENSA_ILi32EEEEEENS_6half_tENS5_IJlSC_lEEESJ_SK_NS4_8TiledMMAINS4_8MMA_AtomIJNS4_20SM100_MMA_F16BF16_SSISJ_SJ_fLi64ELi96ELNS4_4UMMA5MajorE0ELSP_0ELNSO_7ScaleInE0ELSQ_0EEEEEENS4_6LayoutINS5_IJSC_SC_SC_EEENS5_IJNSA_ILi0EEESV_SV_EEEEENS5_IJNS4_10UnderscoreESY_SY_EEEEENS4_13SM90_TMA_LOADENS4_14ComposedLayoutINS4_7SwizzleILi2ELi4ELi3EEENS4_18smem_ptr_flag_bitsILi16EEENST_INS5_IJNSA_ILi8EEESH_EEENS5_IJSH_SC_EEEEEEEvNS4_8identityENS4_23SM90_TMA_LOAD_MULTICASTES1B_vS1C_EENS_8epilogue10collective18CollectiveEpilogueINS1F_23Sm100TmaWarpSpecializedILi3ELi2ELi16ELb1ELb0EEEJSI_NS5_IJNST_ISF_SC_EENST_ISH_SC_EEEEESJ_SK_SJ_SK_NS1F_6fusion15FusionCallbacksIS1J_NS1N_17LinearCombinationISJ_fSJ_fLNS_15FloatRoundStyleE2EEESI_S1M_JEEENS4_5SM1004TMEM4LOAD26SM100_TMEM_LOAD_16dp256b4xES11_S1B_NS4_17SM75_U32x4_LDSM_NENS4_14SM90_TMA_STOREES1B_NS4_17SM90_U32x4_STSM_NENS4_39AutoVectorizingCopyWithAssumedAlignmentILi128EEEEEEvvEEEEvNT_6ParamsE)
        /*0d74*/ 	.short	0x0380
        /*0d76*/ 	.short	0x0800


	//----- nvinfo : EIATTR_SW_WAR
	.align		4
.L_55:
        /*0d78*/ 	.byte	0x04, 0x36
        /*0d7a*/ 	.short	(.L_57 - .L_56)
.L_56:
        /*0d7c*/ 	.word	0x00000008
.L_57:


//--------------------- .nv.callgraph             --------------------------
	.section	.nv.callgraph,"",@"SHT_CUDA_CALLGRAPH"
	.align	4
	.sectionentsize	8
	.align		4
        /*0000*/ 	.word	0x00000000
	.align		4
        /*0004*/ 	.word	0xffffffff
	.align		4
        /*0008*/ 	.word	index@(_ZN7cutlass13device_kernelINS_4gemm6kernel13GemmUniversalIN4cute5tupleIJiiiiEEENS1_10collective13CollectiveMmaINS1_35MainloopSm100TmaUmmaWarpSpecializedILi21ELi2ELi4ENS5_IJNS4_1CILi2EEENSA_ILi1EEESC_EEEEENS5_IJNSA_ILi64EEENSA_ILi96EEENSA_ILi32EEEEEENS_6half_tENS5_IJlSC_lEEESJ_SK_NS4_8TiledMMAINS4_8MMA_AtomIJNS4_20SM100_MMA_F16BF16_SSISJ_SJ_fLi64ELi96ELNS4_4UMMA5MajorE0ELSP_0ELNSO_7ScaleInE0ELSQ_0EEEEEENS4_6LayoutINS5_IJSC_SC_SC_EEENS5_IJNSA_ILi0EEESV_SV_EEEEENS5_IJNS4_10UnderscoreESY_SY_EEEEENS4_13SM90_TMA_LOADENS4_14ComposedLayoutINS4_7SwizzleILi2ELi4ELi3EEENS4_18smem_ptr_flag_bitsILi16EEENST_INS5_IJNSA_ILi8EEESH_EEENS5_IJSH_SC_EEEEEEEvNS4_8identityENS4_23SM90_TMA_LOAD_MULTICASTES1B_vS1C_EENS_8epilogue10collective18CollectiveEpilogueINS1F_23Sm100TmaWarpSpecializedILi3ELi2ELi16ELb1ELb0EEEJSI_NS5_IJNST_ISF_SC_EENST_ISH_SC_EEEEESJ_SK_SJ_SK_NS1F_6fusion15FusionCallbacksIS1J_NS1N_17LinearCombinationISJ_fSJ_fLNS_15FloatRoundStyleE2EEESI_S1M_JEEENS4_5SM1004TMEM4LOAD26SM100_TMEM_LOAD_16dp256b4xES11_S1B_NS4_17SM75_U32x4_LDSM_NENS4_14SM90_TMA_STOREES1B_NS4_17SM90_U32x4_STSM_NENS4_39AutoVectorizingCopyWithAssumedAlignmentILi128EEEEEEvvEEEEvNT_6ParamsE)
	.align		4
        /*000c*/ 	.word	index@(__assertfail)
	.align		4
        /*0010*/ 	.word	0x00000000
	.align		4
        /*0014*/ 	.word	0xfffffffe
	.align		4
        /*0018*/ 	.word	0x00000000
	.align		4
        /*001c*/ 	.word	0xfffffffd
	.align		4
        /*0020*/ 	.word	0x00000000
	.align		4
        /*0024*/ 	.word	0xfffffffc


//--------------------- .nv.constant4             --------------------------
	.section	.nv.constant4,"a",@progbits
	.align	8
	.align		8
.nv.constant4:
        /*0000*/ 	.dword	__assertfail
	.align		8
        /*0008*/ 	.dword	__unnamed_1
	.align		8
        /*0010*/ 	.dword	__unnamed_2
	.align		8
        /*0018*/ 	.dword	_ZN40_INTERNAL_6649e9d8_4_k_cu_c0a18a63_137424cuda3std3__45__cpo5beginE
	.align		8
        /*0020*/ 	.dword	_ZN40_INTERNAL_6649e9d8_4_k_cu_c0a18a63_137424cuda3std3__45__cpo3endE
	.align		8
        /*0028*/ 	.dword	_ZN40_INTERNAL_6649e9d8_4_k_cu_c0a18a63_137424cuda3std3__45__cpo6cbeginE
	.align		8
        /*0030*/ 	.dword	_ZN40_INTERNAL_6649e9d8_4_k_cu_c0a18a63_137424cuda3std3__45__cpo4cendE
	.align		8
        /*0038*/ 	.dword	_ZN40_INTERNAL_6649e9d8_4_k_cu_c0a18a63_137424cuda3std3__442_GLOBAL__N__6649e9d8_4_k_cu_c0a18a63_137426ignoreE
	.align		8
        /*0040*/ 	.dword	_ZN40_INTERNAL_6649e9d8_4_k_cu_c0a18a63_137424cuda3std3__419piecewise_constructE
	.align		8
        /*0048*/ 	.dword	_ZN40_INTERNAL_6649e9d8_4_k_cu_c0a18a63_137424cuda3std3__48in_placeE
	.align		8
        /*0050*/ 	.dword	_ZN40_INTERNAL_6649e9d8_4_k_cu_c0a18a63_137424cuda3std6ranges3__45__cpo4swapE
	.align		8
        /*0058*/ 	.dword	_ZN40_INTERNAL_6649e9d8_4_k_cu_c0a18a63_137424cuda3std6ranges3__45__cpo9iter_moveE
	.align		8
        /*0060*/ 	.dword	_ZN40_INTERNAL_6649e9d8_4_k_cu_c0a18a63_137424cute7productE
	.align		8
        /*0068*/ 	.dword	_ZN40_INTERNAL_6649e9d8_4_k_cu_c0a18a63_137424cute1_E
	.align		8
        /*0070*/ 	.dword	$str$25
	.align		8
        /*0078*/ 	.dword	$str$26
	.align		8
        /*0080*/ 	.dword	$str$27
	.align		8
        /*0088*/ 	.dword	$str$28


//--------------------- .text._ZN7cutlass13device_kernelINS_4gemm6kernel13GemmUniversalIN4cute5tupleIJiiiiEEENS1_10collective13CollectiveMmaINS1_35MainloopSm100TmaUmmaWarpSpecializedILi21ELi2ELi4ENS5_IJNS4_1CILi2EEENSA_ILi1EEESC_EEEEENS5_IJNSA_ILi64EEENSA_ILi96EEENSA_ILi32EEEEEENS_6half_tENS5_IJlSC_lEEESJ_SK_NS4_8TiledMMAINS4_8MMA_AtomIJNS4_20SM100_MMA_F16BF16_SSISJ_SJ_fLi64ELi96ELNS4_4UMMA5MajorE0ELSP_0ELNSO_7ScaleInE0ELSQ_0EEEEEENS4_6LayoutINS5_IJSC_SC_SC_EEENS5_IJNSA_ILi0EEESV_SV_EEEEENS5_IJNS4_10UnderscoreESY_SY_EEEEENS4_13SM90_TMA_LOADENS4_14ComposedLayoutINS4_7SwizzleILi2ELi4ELi3EEENS4_18smem_ptr_flag_bitsILi16EEENST_INS5_IJNSA_ILi8EEESH_EEENS5_IJSH_SC_EEEEEEEvNS4_8identityENS4_23SM90_TMA_LOAD_MULTICASTES1B_vS1C_EENS_8epilogue10collective18CollectiveEpilogueINS1F_23Sm100TmaWarpSpecializedILi3ELi2ELi16ELb1ELb0EEEJSI_NS5_IJNST_ISF_SC_EENST_ISH_SC_EEEEESJ_SK_SJ_SK_NS1F_6fusion15FusionCallbacksIS1J_NS1N_17LinearCombinationISJ_fSJ_fLNS_15FloatRoundStyleE2EEESI_S1M_JEEENS4_5SM1004TMEM4LOAD26SM100_TMEM_LOAD_16dp256b4xES11_S1B_NS4_17SM75_U32x4_LDSM_NENS4_14SM90_TMA_STOREES1B_NS4_17SM90_U32x4_STSM_NENS4_39AutoVectorizingCopyWithAssumedAlignmentILi128EEEEEEvvEEEEvNT_6ParamsE --------------------------
	.section	.text._ZN7cutlass13device_kernelINS_4gemm6kernel13GemmUniversalIN4cute5tupleIJiiiiEEENS1_10collective13CollectiveMmaINS1_35MainloopSm100TmaUmmaWarpSpecializedILi21ELi2ELi4ENS5_IJNS4_1CILi2EEENSA_ILi1EEESC_EEEEENS5_IJNSA_ILi64EEENSA_ILi96EEENSA_ILi32EEEEEENS_6half_tENS5_IJlSC_lEEESJ_SK_NS4_8TiledMMAINS4_8MMA_AtomIJNS4_20SM100_MMA_F16BF16_SSISJ_SJ_fLi64ELi96ELNS4_4UMMA5MajorE0ELSP_0ELNSO_7ScaleInE0ELSQ_0EEEEEENS4_6LayoutINS5_IJSC_SC_SC_EEENS5_IJNSA_ILi0EEESV_SV_EEEEENS5_IJNS4_10UnderscoreESY_SY_EEEEENS4_13SM90_TMA_LOADENS4_14ComposedLayoutINS4_7SwizzleILi2ELi4ELi3EEENS4_18smem_ptr_flag_bitsILi16EEENST_INS5_IJNSA_ILi8EEESH_EEENS5_IJSH_SC_EEEEEEEvNS4_8identityENS4_23SM90_TMA_LOAD_MULTICASTES1B_vS1C_EENS_8epilogue10collective18CollectiveEpilogueINS1F_23Sm100TmaWarpSpecializedILi3ELi2ELi16ELb1ELb0EEEJSI_NS5_IJNST_ISF_SC_EENST_ISH_SC_EEEEESJ_SK_SJ_SK_NS1F_6fusion15FusionCallbacksIS1J_NS1N_17LinearCombinationISJ_fSJ_fLNS_15FloatRoundStyleE2EEESI_S1M_JEEENS4_5SM1004TMEM4LOAD26SM100_TMEM_LOAD_16dp256b4xES11_S1B_NS4_17SM75_U32x4_LDSM_NENS4_14SM90_TMA_STOREES1B_NS4_17SM90_U32x4_STSM_NENS4_39AutoVectorizingCopyWithAssumedAlignmentILi128EEEEEEvvEEEEvNT_6ParamsE,"ax",@progbits
	.align	128
.text._ZN7cutlass13device_kernelINS_4gemm6kernel13GemmUniversalIN4cute5tupleIJiiiiEEENS1_10collective13CollectiveMmaINS1_35MainloopSm100TmaUmmaWarpSpecializedILi21ELi2ELi4ENS5_IJNS4_1CILi2EEENSA_ILi1EEESC_EEEEENS5_IJNSA_ILi64EEENSA_ILi96EEENSA_ILi32EEEEEENS_6half_tENS5_IJlSC_lEEESJ_SK_NS4_8TiledMMAINS4_8MMA_AtomIJNS4_20SM100_MMA_F16BF16_SSISJ_SJ_fLi64ELi96ELNS4_4UMMA5MajorE0ELSP_0ELNSO_7ScaleInE0ELSQ_0EEEEEENS4_6LayoutINS5_IJSC_SC_SC_EEENS5_IJNSA_ILi0EEESV_SV_EEEEENS5_IJNS4_10UnderscoreESY_SY_EEEEENS4_13SM90_TMA_LOADENS4_14ComposedLayoutINS4_7SwizzleILi2ELi4ELi3EEENS4_18smem_ptr_flag_bitsILi16EEENST_INS5_IJNSA_ILi8EEESH_EEENS5_IJSH_SC_EEEEEEEvNS4_8identityENS4_23SM90_TMA_LOAD_MULTICASTES1B_vS1C_EENS_8epilogue10collective18CollectiveEpilogueINS1F_23Sm100TmaWarpSpecializedILi3ELi2ELi16ELb1ELb0EEEJSI_NS5_IJNST_ISF_SC_EENST_ISH_SC_EEEEESJ_SK_SJ_SK_NS1F_6fusion15FusionCallbacksIS1J_NS1N_17LinearCombinationISJ_fSJ_fLNS_15FloatRoundStyleE2EEESI_S1M_JEEENS4_5SM1004TMEM4LOAD26SM100_TMEM_LOAD_16dp256b4xES11_S1B_NS4_17SM75_U32x4_LDSM_NENS4_14SM90_TMA_STOREES1B_NS4_17SM90_U32x4_STSM_NENS4_39AutoVectorizingCopyWithAssumedAlignmentILi128EEEEEEvvEEEEvNT_6ParamsE:
        .type           _ZN7cutlass13device_kernelINS_4gemm6kernel13GemmUniversalIN4cute5tupleIJiiiiEEENS1_10collective13CollectiveMmaINS1_35MainloopSm100TmaUmmaWarpSpecializedILi21ELi2ELi4ENS5_IJNS4_1CILi2EEENSA_ILi1EEESC_EEEEENS5_IJNSA_ILi64EEENSA_ILi96EEENSA_ILi32EEEEEENS_6half_tENS5_IJlSC_lEEESJ_SK_NS4_8TiledMMAINS4_8MMA_AtomIJNS4_20SM100_MMA_F16BF16_SSISJ_SJ_fLi64ELi96ELNS4_4UMMA5MajorE0ELSP_0ELNSO_7ScaleInE0ELSQ_0EEEEEENS4_6LayoutINS5_IJSC_SC_SC_EEENS5_IJNSA_ILi0EEESV_SV_EEEEENS5_IJNS4_10UnderscoreESY_SY_EEEEENS4_13SM90_TMA_LOADENS4_14ComposedLayoutINS4_7SwizzleILi2ELi4ELi3EEENS4_18smem_ptr_flag_bitsILi16EEENST_INS5_IJNSA_ILi8EEESH_EEENS5_IJSH_SC_EEEEEEEvNS4_8identityENS4_23SM90_TMA_LOAD_MULTICASTES1B_vS1C_EENS_8epilogue10collective18CollectiveEpilogueINS1F_23Sm100TmaWarpSpecializedILi3ELi2ELi16ELb1ELb0EEEJSI_NS5_IJNST_ISF_SC_EENST_ISH_SC_EEEEESJ_SK_SJ_SK_NS1F_6fusion15FusionCallbacksIS1J_NS1N_17LinearCombinationISJ_fSJ_fLNS_15FloatRoundStyleE2EEESI_S1M_JEEENS4_5SM1004TMEM4LOAD26SM100_TMEM_LOAD_16dp256b4xES11_S1B_NS4_17SM75_U32x4_LDSM_NENS4_14SM90_TMA_STOREES1B_NS4_17SM90_U32x4_STSM_NENS4_39AutoVectorizingCopyWithAssumedAlignmentILi128EEEEEEvvEEEEvNT_6ParamsE,@function
        .size           _ZN7cutlass13device_kernelINS_4gemm6kernel13GemmUniversalIN4cute5tupleIJiiiiEEENS1_10collective13CollectiveMmaINS1_35MainloopSm100TmaUmmaWarpSpecializedILi21ELi2ELi4ENS5_IJNS4_1CILi2EEENSA_ILi1EEESC_EEEEENS5_IJNSA_ILi64EEENSA_ILi96EEENSA_ILi32EEEEEENS_6half_tENS5_IJlSC_lEEESJ_SK_NS4_8TiledMMAINS4_8MMA_AtomIJNS4_20SM100_MMA_F16BF16_SSISJ_SJ_fLi64ELi96ELNS4_4UMMA5MajorE0ELSP_0ELNSO_7ScaleInE0ELSQ_0EEEEEENS4_6LayoutINS5_IJSC_SC_SC_EEENS5_IJNSA_ILi0EEESV_SV_EEEEENS5_IJNS4_10UnderscoreESY_SY_EEEEENS4_13SM90_TMA_LOADENS4_14ComposedLayoutINS4_7SwizzleILi2ELi4ELi3EEENS4_18smem_ptr_flag_bitsILi16EEENST_INS5_IJNSA_ILi8EEESH_EEENS5_IJSH_SC_EEEEEEEvNS4_8identityENS4_23SM90_TMA_LOAD_MULTICASTES1B_vS1C_EENS_8epilogue10collective18CollectiveEpilogueINS1F_23Sm100TmaWarpSpecializedILi3ELi2ELi16ELb1ELb0EEEJSI_NS5_IJNST_ISF_SC_EENST_ISH_SC_EEEEESJ_SK_SJ_SK_NS1F_6fusion15FusionCallbacksIS1J_NS1N_17LinearCombinationISJ_fSJ_fLNS_15FloatRoundStyleE2EEESI_S1M_JEEENS4_5SM1004TMEM4LOAD26SM100_TMEM_LOAD_16dp256b4xES11_S1B_NS4_17SM75_U32x4_LDSM_NENS4_14SM90_TMA_STOREES1B_NS4_17SM90_U32x4_STSM_NENS4_39AutoVectorizingCopyWithAssumedAlignmentILi128EEEEEEvvEEEEvNT_6ParamsE,(.L_x_222 - _ZN7cutlass13device_kernelINS_4gemm6kernel13GemmUniversalIN4cute5tupleIJiiiiEEENS1_10collective13CollectiveMmaINS1_35MainloopSm100TmaUmmaWarpSpecializedILi21ELi2ELi4ENS5_IJNS4_1CILi2EEENSA_ILi1EEESC_EEEEENS5_IJNSA_ILi64EEENSA_ILi96EEENSA_ILi32EEEEEENS_6half_tENS5_IJlSC_lEEESJ_SK_NS4_8TiledMMAINS4_8MMA_AtomIJNS4_20SM100_MMA_F16BF16_SSISJ_SJ_fLi64ELi96ELNS4_4UMMA5MajorE0ELSP_0ELNSO_7ScaleInE0ELSQ_0EEEEEENS4_6LayoutINS5_IJSC_SC_SC_EEENS5_IJNSA_ILi0EEESV_SV_EEEEENS5_IJNS4_10UnderscoreESY_SY_EEEEENS4_13SM90_TMA_LOADENS4_14ComposedLayoutINS4_7SwizzleILi2ELi4ELi3EEENS4_18smem_ptr_flag_bitsILi16EEENST_INS5_IJNSA_ILi8EEESH_EEENS5_IJSH_SC_EEEEEEEvNS4_8identityENS4_23SM90_TMA_LOAD_MULTICASTES1B_vS1C_EENS_8epilogue10collective18CollectiveEpilogueINS1F_23Sm100TmaWarpSpecializedILi3ELi2ELi16ELb1ELb0EEEJSI_NS5_IJNST_ISF_SC_EENST_ISH_SC_EEEEESJ_SK_SJ_SK_NS1F_6fusion15FusionCallbacksIS1J_NS1N_17LinearCombinationISJ_fSJ_fLNS_15FloatRoundStyleE2EEESI_S1M_JEEENS4_5SM1004TMEM4LOAD26SM100_TMEM_LOAD_16dp256b4xES11_S1B_NS4_17SM75_U32x4_LDSM_NENS4_14SM90_TMA_STOREES1B_NS4_17SM90_U32x4_STSM_NENS4_39AutoVectorizingCopyWithAssumedAlignmentILi128EEEEEEvvEEEEvNT_6ParamsE)
        .other          _ZN7cutlass13device_kernelINS_4gemm6kernel13GemmUniversalIN4cute5tupleIJiiiiEEENS1_10collective13CollectiveMmaINS1_35MainloopSm100TmaUmmaWarpSpecializedILi21ELi2ELi4ENS5_IJNS4_1CILi2EEENSA_ILi1EEESC_EEEEENS5_IJNSA_ILi64EEENSA_ILi96EEENSA_ILi32EEEEEENS_6half_tENS5_IJlSC_lEEESJ_SK_NS4_8TiledMMAINS4_8MMA_AtomIJNS4_20SM100_MMA_F16BF16_SSISJ_SJ_fLi64ELi96ELNS4_4UMMA5MajorE0ELSP_0ELNSO_7ScaleInE0ELSQ_0EEEEEENS4_6LayoutINS5_IJSC_SC_SC_EEENS5_IJNSA_ILi0EEESV_SV_EEEEENS5_IJNS4_10UnderscoreESY_SY_EEEEENS4_13SM90_TMA_LOADENS4_14ComposedLayoutINS4_7SwizzleILi2ELi4ELi3EEENS4_18smem_ptr_flag_bitsILi16EEENST_INS5_IJNSA_ILi8EEESH_EEENS5_IJSH_SC_EEEEEEEvNS4_8identityENS4_23SM90_TMA_LOAD_MULTICASTES1B_vS1C_EENS_8epilogue10collective18CollectiveEpilogueINS1F_23Sm100TmaWarpSpecializedILi3ELi2ELi16ELb1ELb0EEEJSI_NS5_IJNST_ISF_SC_EENST_ISH_SC_EEEEESJ_SK_SJ_SK_NS1F_6fusion15FusionCallbacksIS1J_NS1N_17LinearCombinationISJ_fSJ_fLNS_15FloatRoundStyleE2EEESI_S1M_JEEENS4_5SM1004TMEM4LOAD26SM100_TMEM_LOAD_16dp256b4xES11_S1B_NS4_17SM75_U32x4_LDSM_NENS4_14SM90_TMA_STOREES1B_NS4_17SM90_U32x4_STSM_NENS4_39AutoVectorizingCopyWithAssumedAlignmentILi128EEEEEEvvEEEEvNT_6ParamsE,@"STO_CUDA_ENTRY STV_DEFAULT"
_ZN7cutlass13device_kernelINS_4gemm6kernel13GemmUniversalIN4cute5tupleIJiiiiEEENS1_10collective13CollectiveMmaINS1_35MainloopSm100TmaUmmaWarpSpecializedILi21ELi2ELi4ENS5_IJNS4_1CILi2EEENSA_ILi1EEESC_EEEEENS5_IJNSA_ILi64EEENSA_ILi96EEENSA_ILi32EEEEEENS_6half_tENS5_IJlSC_lEEESJ_SK_NS4_8TiledMMAINS4_8MMA_AtomIJNS4_20SM100_MMA_F16BF16_SSISJ_SJ_fLi64ELi96ELNS4_4UMMA5MajorE0ELSP_0ELNSO_7ScaleInE0ELSQ_0EEEEEENS4_6LayoutINS5_IJSC_SC_SC_EEENS5_IJNSA_ILi0EEESV_SV_EEEEENS5_IJNS4_10UnderscoreESY_SY_EEEEENS4_13SM90_TMA_LOADENS4_14ComposedLayoutINS4_7SwizzleILi2ELi4ELi3EEENS4_18smem_ptr_flag_bitsILi16EEENST_INS5_IJNSA_ILi8EEESH_EEENS5_IJSH_SC_EEEEEEEvNS4_8identityENS4_23SM90_TMA_LOAD_MULTICASTES1B_vS1C_EENS_8epilogue10collective18CollectiveEpilogueINS1F_23Sm100TmaWarpSpecializedILi3ELi2ELi16ELb1ELb0EEEJSI_NS5_IJNST_ISF_SC_EENST_ISH_SC_EEEEESJ_SK_SJ_SK_NS1F_6fusion15FusionCallbacksIS1J_NS1N_17LinearCombinationISJ_fSJ_fLNS_15FloatRoundStyleE2EEESI_S1M_JEEENS4_5SM1004TMEM4LOAD26SM100_TMEM_LOAD_16dp256b4xES11_S1B_NS4_17SM75_U32x4_LDSM_NENS4_14SM90_TMA_STOREES1B_NS4_17SM90_U32x4_STSM_NENS4_39AutoVectorizingCopyWithAssumedAlignmentILi128EEEEEEvvEEEEvNT_6ParamsE:
[----:B------:R-:W1:Y:S01]  /*0000*/  LDC R1, c[0x0][0x37c] ;  /* 0x0000df00ff017b82 */ /* 0x000e620000000800 */
[----:B------:R-:W2:Y:S01]  /*0010*/  S2R R56, SR_TID.X ;  /* 0x0000000000387919 */ /* 0x000ea20000002100 */
[----:B------:R-:W3:Y:S01]  /*0020*/  LDCU.64 UR8, c[0x0][0x890] ;  /* 0x00011200ff0877ac */ /* 0x000ee20008000a00 */
[----:B------:R-:W-:Y:S02]  /*0030*/  PRMT R45, RZ, 0x7610, R45 ;  /* 0x00007610ff2d7816 */ /* 0x000fe4000000002d */
[----:B------:R-:W-:Y:S01]  /*0040*/  ELECT P3, URZ, PT ;  /* 0x0000000000ff782f */ /* 0x000fe20003860000 */
[----:B---3--:R-:W-:-:S04]  /*0050*/  UISETP.NE.U32.AND UP0, UPT, UR8, URZ, UPT ;  /* 0x000000ff0800728c */ /* 0x008fc8000bf05070 */
[----:B------:R-:W-:Y:S01]  /*0060*/  UISETP.NE.AND.EX UP0, UPT, UR9, URZ, UPT, UP0 ;  /* 0x000000ff0900728c */ /* 0x000fe2000bf05300 */
[----:B--2---:R-:W-:-:S05]  /*0070*/  SHF.R.U32.HI R46, RZ, 0x5, R56 ;  /* 0x00000005ff2e7819 */ /* 0x004fca0000011638 */
[----:B------:R-:W2:Y:S02]  /*0080*/  SHFL.IDX PT, R0, R46, RZ, 0x1f ;  /* 0x00001fff2e007589 */ /* 0x000ea400000e0000 */
[----:B--2---:R-:W-:Y:S01]  /*0090*/  R2UR UR21, R0 ;  /* 0x00000000001572ca */ /* 0x004fe200000e0000 */
[----:B-1----:R-:W-:-:S14]  /*00a0*/  BRA.U UP0, `(.L_x_0) ;  /* 0x0000000100307547 */ /* 0x002fdc000b800000 */
[----:B------:R-:W1:Y:S02]  /*00b0*/  LDCU.64 UR4, c[0x0][0x888] ;  /* 0x00011100ff0477ac */ /* 0x000e640008000a00 */
[----:B-1----:R-:W-:-:S04]  /*00c0*/  UISETP.NE.U32.AND UP0, UPT, UR4, URZ, UPT ;  /* 0x000000ff0400728c */ /* 0x002fc8000bf05070 */
[----:B------:R-:W-:-:S09]  /*00d0*/  UISETP.NE.AND.EX UP0, UPT, UR5, URZ, UPT, UP0 ;  /* 0x000000ff0500728c */ /* 0x000fd2000bf05300 */
[----:B------:R-:W-:Y:S05]  /*00e0*/  BRA.U !UP0, `(.L_x_1) ;  /* 0x0000000108147547 */ /* 0x000fea000b800000 */
[----:B------:R-:W1:Y:S01]  /*00f0*/  LDC.64 R2, c[0x0][0x888] ;  /* 0x00022200ff027b82 */ /* 0x000e620000000a00 */
[----:B------:R-:W1:Y:S02]  /*0100*/  LDCU.64 UR4, c[0x0][0x358] ;  /* 0x00006b00ff0477ac */ /* 0x000e640008000a00 */
[----:B-1----:R1:W5:Y:S01]  /*0110*/  LDG.E R25, desc[UR4][R2.64] ;  /* 0x0000000402197981 */ /* 0x002362000c1e1900 */
[----:B------:R-:W-:Y:S01]  /*0120*/  HFMA2 R45, -RZ, RZ, 0, 5.9604644775390625e-08 ;  /* 0x00000001ff2d7431 */ /* 0x000fe200000001ff */
[----:B------:R-:W-:Y:S05]  /*0130*/  BRA `(.L_x_0) ;  /* 0x00000000000c7947 */ /* 0x000fea0003800000 */
.L_x_1:
[----:B------:R-:W1:Y:S01]  /*0140*/  LDCU UR4, c[0x0][0x880] ;  /* 0x00011000ff0477ac */ /* 0x000e620008000800 */
[----:B------:R-:W-:Y:S01]  /*0150*/  HFMA2 R45, -RZ, RZ, 0, 5.9604644775390625e-08 ;  /* 0x00000001ff2d7431 */ /* 0x000fe200000001ff */
[----:B-1----:R-:W-:-:S07]  /*0160*/  MOV R25, UR4 ;  /* 0x0000000400197c02 */ /* 0x002fce0008000f00 */
.L_x_0:
[----:B------:R-:W2:Y:S02]  /*0170*/  LDCU.64 UR4, c[0x0][0x8b0] ;  /* 0x00011600ff0477ac */ /* 0x000ea40008000a00 */
[----:B--2---:R-:W-:-:S04]  /*0180*/  UISETP.NE.U32.AND UP0, UPT, UR4, URZ, UPT ;  /* 0x000000ff0400728c */ /* 0x004fc8000bf05070 */
[----:B------:R-:W-:-:S09]  /*0190*/  UISETP.NE.AND.EX UP0, UPT, UR5, URZ, UPT, UP0 ;  /* 0x000000ff0500728c */ /* 0x000fd2000bf05300 */
[----:B------:R-:W-:Y:S05]  /*01a0*/  BRA.U UP0, `(.L_x_2) ;  /* 0x0000000100287547 */ /* 0x000fea000b800000 */
[----:B------:R-:W2:Y:S02]  /*01b0*/  LDCU.64 UR4, c[0x0][0x8a8] ;  /* 0x00011500ff0477ac */ /* 0x000ea40008000a00 */
[----:B--2---:R-:W-:-:S04]  /*01c0*/  UISETP.NE.U32.AND UP0, UPT, UR4, URZ, UPT ;  /* 0x000000ff0400728c */ /* 0x004fc8000bf05070 */
[----:B------:R-:W-:-:S09]  /*01d0*/  UISETP.NE.AND.EX UP0, UPT, UR5, URZ, UPT, UP0 ;  /* 0x000000ff0500728c */ /* 0x000fd2000bf05300 */
[----:B------:R-:W-:Y:S05]  /*01e0*/  BRA.U !UP0, `(.L_x_3) ;  /* 0x0000000108107547 */ /* 0x000fea000b800000 */
[----:B-1----:R-:W1:Y:S01]  /*01f0*/  LDC.64 R2, c[0x0][0x8a8] ;  /* 0x00022a00ff027b82 */ /* 0x002e620000000a00 */
[----:B------:R-:W1:Y:S02]  /*0200*/  LDCU.64 UR4, c[0x0][0x358] ;  /* 0x00006b00ff0477ac */ /* 0x000e640008000a00 */
[----:B-1----:R2:W5:Y:S01]  /*0210*/  LDG.E R23, desc[UR4][R2.64] ;  /* 0x0000000402177981 */ /* 0x002562000c1e1900 */
[----:B------:R-:W-:Y:S05]  /*0220*/  BRA `(.L_x_2) ;  /* 0x0000000000087947 */ /* 0x000fea0003800000 */
.L_x_3:
[----:B------:R-:W2:Y:S02]  /*0230*/  LDCU UR4, c[0x0][0x8a0] ;  /* 0x00011400ff0477ac */ /* 0x000ea40008000800 */
[----:B--2---:R-:W-:Y:S02]  /*0240*/  MOV R23, UR4 ;  /* 0x0000000400177c02 */ /* 0x004fe40008000f00 */
.L_x_2:
[----:B------:R-:W-:Y:S01]  /*0250*/  IMAD.U32 R0, RZ, RZ, UR21 ;  /* 0x00000015ff007e24 */ /* 0x000fe2000f8e00ff */
[----:B------:R-:W-:Y:S04]  /*0260*/  BSSY.RECONVERGENT B0, `(.L_x_4) ;  /* 0x000000c000007945 */ /* 0x000fe80003800200 */
[C---:B------:R-:W-:Y:S02]  /*0270*/  ISETP.NE.OR P1, PT, R0.reuse, 0x1, !P3 ;  /* 0x000000010000780c */ /* 0x040fe40005f25670 */
[----:B------:R-:W-:-:S11]  /*0280*/  ISETP.NE.OR P0, PT, R0, 0x3, !P3 ;  /* 0x000000030000780c */ /* 0x000fd60005f05670 */
[----:B------:R-:W-:Y:S05]  /*0290*/  @P1 BRA `(.L_x_5) ;  /* 0x0000000000201947 */ /* 0x000fea0003800000 */
[----:B------:R-:W3:Y:S02]  /*02a0*/  LDCU.64 UR4, c[0x0][0x348] ;  /* 0x00006900ff0477ac */ /* 0x000ee40008000a00 */
[----:B---3--:R-:W-:Y:S02]  /*02b0*/  UIADD3 UR6, UP1, UPT, UR4, 0x80, URZ ;  /* 0x0000008004067890 */ /* 0x008fe4000ff3e0ff */
[----:B------:R-:W-:Y:S02]  /*02c0*/  UIADD3 UR4, UP0, UPT, UR4, 0x180, URZ ;  /* 0x0000018004047890 */ /* 0x000fe4000ff1e0ff */
[----:B------:R-:W-:Y:S02]  /*02d0*/  UIADD3.X UR7, UPT, UPT, URZ, UR5, URZ, UP1, !UPT ;  /* 0x00000005ff077290 */ /* 0x000fe40008ffe4ff */
[----:B------:R-:W-:-:S07]  /*02e0*/  UIADD3.X UR5, UPT, UPT, URZ, UR5, URZ, UP0, !UPT ;  /* 0x00000005ff057290 */ /* 0x000fce00087fe4ff */
[----:B------:R3:W-:Y:S02]  /*02f0*/  UTMACCTL.PF [UR6] ;  /* 0x00000000060079b9 */ /* 0x0007e40008040000 */
[----:B------:R3:W-:Y:S02]  /*0300*/  UTMACCTL.PF [UR4] ;  /* 0x00000000040079b9 */ /* 0x0007e40008040000 */
[----:B---3--:R-:W-:Y:S01]  /*0310*/  NOP ;  /* 0x0000000000007918 */ /* 0x008fe20000000000 */
.L_x_5:
[----:B------:R-:W-:Y:S05]  /*0320*/  BSYNC.RECONVERGENT B0 ;  /* 0x0000000000007941 */ /* 0x000fea0003800200 */
.L_x_4:
[----:B------:R-:W-:Y:S04]  /*0330*/  BSSY.RECONVERGENT B0, `(.L_x_6) ;  /* 0x000000a000007945 */ /* 0x000fe80003800200 */
        /* <DEDUP_REMOVED lines=9> */
.L_x_7:
[----:B------:R-:W-:Y:S05]  /*03d0*/  BSYNC.RECONVERGENT B0 ;  /* 0x0000000000007941 */ /* 0x000fea0003800200 */
.L_x_6:
[----:B------:R-:W3:Y:S01]  /*03e0*/  LDCU.64 UR4, c[0x0][0x888] ;  /* 0x00011100ff0477ac */ /* 0x000ee20008000a00 */
[----:B------:R-:W-:Y:S02]  /*03f0*/  UISETP.EQ.U32.AND UP1, UPT, UR8, URZ, UPT ;  /* 0x000000ff0800728c */ /* 0x000fe4000bf22070 */
[----:B------:R-:W-:Y:S02]  /*0400*/  UPLOP3.LUT UP3, UPT, UPT, UPT, UPT, 0x80, 0x8 ;  /* 0x000000000008789c */ /* 0x000fe40003f6f070 */
[----:B---3--:R-:W-:-:S04]  /*0410*/  UISETP.NE.U32.AND UP0, UPT, UR4, URZ, UPT ;  /* 0x000000ff0400728c */ /* 0x008fc8000bf05070 */
[----:B------:R-:W-:-:S04]  /*0420*/  UISETP.NE.AND.EX UP2, UPT, UR5, URZ, UPT, UP0 ;  /* 0x000000ff0500728c */ /* 0x000fc8000bf45300 */
[----:B------:R-:W-:-:S04]  /*0430*/  UISETP.EQ.OR.EX UP4, UPT, UR9, URZ, !UP2, UP1 ;  /* 0x000000ff0900728c */ /* 0x000fc8000d782710 */
[----:B------:R-:W-:-:S06]  /*0440*/  UP2UR UR4, UPR, URZ, 0x10 ;  /* 0x00000010ff047883 */ /* 0x000fcc0008000000 */
[----:B------:R-:W-:Y:S01]  /*0450*/  MOV R48, UR4 ;  /* 0x0000000400307c02 */ /* 0x000fe20008000f00 */
[----:B------:R-:W-:Y:S06]  /*0460*/  BRA.U !UP4, `(.L_x_8) ;  /* 0x000000010c207547 */ /* 0x000fec000b800000 */
[----:B------:R-:W-:Y:S01]  /*0470*/  UISETP.NE.U32.AND UP1, UPT, UR8, URZ, UPT ;  /* 0x000000ff0800728c */ /* 0x000fe2000bf25070 */
[----:B-----5:R-:W-:Y:S01]  /*0480*/  FSETP.NEU.AND P0, PT, R25, RZ, PT ;  /* 0x000000ff1900720b */ /* 0x020fe20003f0d000 */
[----:B------:R-:W-:Y:S02]  /*0490*/  USEL UR4, URZ, 0xffffffff, UP2 ;  /* 0xffffffffff047887 */ /* 0x000fe40009000000 */
[----:B------:R-:W-:-:S10]  /*04a0*/  UISETP.NE.AND.EX UP1, UPT, UR9, URZ, UPT, UP1 ;  /* 0x000000ff0900728c */ /* 0x000fd4000bf25310 */
[----:B------:R-:W-:Y:S01]  /*04b0*/  VOTEU.ANY UP0, P0 ;  /* 0x0000000000ff7886 */ /* 0x000fe20000000100 */
[----:B------:R-:W-:-:S04]  /*04c0*/  @!UP1 USEL UR4, URZ, 0xffffffff, UP0 ;  /* 0xffffffffff049887 */ /* 0x000fc80008000000 */
[----:B------:R-:W-:-:S04]  /*04d0*/  ULOP3.LUT UR4, UR4, 0x1, URZ, 0xc0, !UPT ;  /* 0x0000000104047892 */ /* 0x000fc8000f8ec0ff */
[----:B------:R-:W-:-:S11]  /*04e0*/  UISETP.NE.U32.AND UP3, UPT, UR4, 0x1, UPT ;  /* 0x000000010400788c */ /* 0x000fd6000bf65070 */
.L_x_8:
[----:B-12---:R-:W1:Y:S02]  /*04f0*/  SHFL.IDX PT, R2, R46, RZ, 0x1f ;  /* 0x00001fff2e027589 */ /* 0x006e6400000e0000 */
[----:B-1----:R-:W-:-:S13]  /*0500*/  ISETP.NE.AND P0, PT, R2, RZ, PT ;  /* 0x000000ff0200720c */ /* 0x002fda0003f05270 */
[----:B------:R-:W-:Y:S05]  /*0510*/  @P0 BRA `(.L_x_9) ;  /* 0x0000000000ec0947 */ /* 0x000fea0003800000 */
[----:B------:R-:W-:Y:S01]  /*0520*/  ELECT P0, URZ, PT ;  /* 0x0000000000ff782f */ /* 0x000fe20003800000 */
[----:B------:R-:W-:-:S12]  /*0530*/  BSSY.RECONVERGENT B0, `(.L_x_9) ;  /* 0x0000039000007945 */ /* 0x000fd80003800200 */
[----:B------:R-:W-:Y:S05]  /*0540*/  @!P0 BRA `(.L_x_10) ;  /* 0x0000000000dc8947 */ /* 0x000fea0003800000 */
[----:B------:R-:W1:Y:S01]  /*0550*/  S2UR UR4, SR_CgaCtaId ;  /* 0x00000000000479c3 */ /* 0x000e620000008800 */
[----:B------:R-:W-:Y:S01]  /*0560*/  UMOV UR5, 0x400 ;  /* 0x0000040000057882 */ /* 0x000fe20000000000 */
[----:B------:R-:W-:Y:S01]  /*0570*/  UMOV UR8, 0x1 ;  /* 0x0000000100087882 */ /* 0x000fe20000000000 */
[----:B------:R-:W-:Y:S01]  /*0580*/  UMOV UR6, 0x2 ;  /* 0x0000000200067882 */ /* 0x000fe20000000000 */
[----:B------:R-:W-:-:S04]  /*0590*/  UIADD3 UR8, UPT, UPT, -UR8, 0x100000, URZ ;  /* 0x0010000008087890 */ /* 0x000fc8000fffe1ff */
[----:B------:R-:W-:Y:S02]  /*05a0*/  USHF.L.U32 UR9, UR8, 0xb, URZ ;  /* 0x0000000b08097899 */ /* 0x000fe400080006ff */
[----:B------:R-:W-:Y:S02]  /*05b0*/  USHF.L.U32 UR8, UR8, 0x1, URZ ;  /* 0x0000000108087899 */ /* 0x000fe400080006ff */
[----:B------:R-:W-:-:S04]  /*05c0*/  UIADD3 UR6, UPT, UPT, -UR6, 0x100000, URZ ;  /* 0x0010000006067890 */ /* 0x000fc8000fffe1ff */
[----:B------:R-:W-:Y:S02]  /*05d0*/  USHF.L.U32 UR7, UR6, 0xb, URZ ;  /* 0x0000000b06077899 */ /* 0x000fe400080006ff */
[----:B------:R-:W-:Y:S02]  /*05e0*/  USHF.L.U32 UR6, UR6, 0x1, URZ ;  /* 0x0000000106067899 */ /* 0x000fe400080006ff */
[----:B-1----:R-:W-:Y:S01]  /*05f0*/  ULEA UR4, UR4, UR5, 0x18 ;  /* 0x0000000504047291 */ /* 0x002fe2000f8ec0ff */
[----:B------:R-:W1:Y:S11]  /*0600*/  FENCE.VIEW.ASYNC.S ;  /* 0x00000000000073c6 */ /* 0x000e760000000000 */
[----:B-1----:R1:W2:Y:S01]  /*0610*/  SYNCS.EXCH.64 URZ, [UR4], UR8 ;  /* 0x0000000804ff75b2 */ /* 0x0022a20008000100 */
[----:B------:R1:W3:Y:S01]  /*0620*/  SYNCS.EXCH.64 URZ, [UR4+0xa8], UR6 ;  /* 0x0000a80604ff75b2 */ /* 0x0002e20008000100 */
[----:B------:R1:W4:Y:S01]  /*0630*/  SYNCS.EXCH.64 URZ, [UR4+0x8], UR8 ;  /* 0x0000080804ff75b2 */ /* 0x0003220008000100 */
[----:B------:R1:W1:Y:S01]  /*0640*/  SYNCS.EXCH.64 URZ, [UR4+0xb0], UR6 ;  /* 0x0000b00604ff75b2 */ /* 0x0002620008000100 */
        /* <DEDUP_REMOVED lines=38> */
[----:B--234-:R-:W-:Y:S01]  /*08b0*/  NOP ;  /* 0x0000000000007918 */ /* 0x01cfe20000000000 */
.L_x_10:
[----:B-1----:R-:W-:Y:S05]  /*08c0*/  BSYNC.RECONVERGENT B0 ;  /* 0x0000000000007941 */ /* 0x002fea0003800200 */
.L_x_9:
[----:B------:R-:W1:Y:S01]  /*08d0*/  SHFL.IDX PT, R2, R46, RZ, 0x1f ;  /* 0x00001fff2e027589 */ /* 0x000e6200000e0000 */
[----:B------:R-:W-:Y:S01]  /*08e0*/  NOP ;  /* 0x0000000000007918 */ /* 0x000fe20000000000 */
[----:B-1----:R-:W-:-:S13]  /*08f0*/  ISETP.NE.AND P0, PT, R2, 0x1, PT ;  /* 0x000000010200780c */ /* 0x002fda0003f05270 */
[----:B------:R-:W-:Y:S05]  /*0900*/  @P0 BRA `(.L_x_11) ;  /* 0x0000000000500947 */ /* 0x000fea0003800000 */
        /* <DEDUP_REMOVED lines=9> */
[----:B------:R-:W-:Y:S01]  /*09a0*/  USHF.L.U32 UR6, UR6, 0x1, URZ ;  /* 0x0000000106067899 */ /* 0x000fe200080006ff */
[----:B------:R-:W-:Y:S01]  /*09b0*/  ELECT P0, URZ, PT ;  /* 0x0000000000ff782f */ /* 0x000fe20003800000 */
[----:B-1----:R-:W-:Y:S01]  /*09c0*/  ULEA UR4, UR4, UR5, 0x18 ;  /* 0x0000000504047291 */ /* 0x002fe2000f8ec0ff */
[----:B------:R-:W1:Y:S11]  /*09d0*/  FENCE.VIEW.ASYNC.S ;  /* 0x00000000000073c6 */ /* 0x000e760000000000 */
[----:B-1----:R1:W2:Y:S01]  /*09e0*/  SYNCS.EXCH.64 URZ, [UR4+0x150], UR8 ;  /* 0x0001500804ff75b2 */ /* 0x0022a20008000100 */
[----:B------:R1:W3:Y:S01]  /*09f0*/  SYNCS.EXCH.64 URZ, [UR4+0x168], UR6 ;  /* 0x0001680604ff75b2 */ /* 0x0002e20008000100 */
[----:B------:R1:W4:Y:S01]  /*0a00*/  SYNCS.EXCH.64 URZ, [UR4+0x158], UR8 ;  /* 0x0001580804ff75b2 */ /* 0x0003220008000100 */
[----:B------:R1:W1:Y:S01]  /*0a10*/  SYNCS.EXCH.64 URZ, [UR4+0x170], UR6 ;  /* 0x0001700604ff75b2 */ /* 0x0002620008000100 */
[----:B------:R1:W1:Y:S01]  /*0a20*/  SYNCS.EXCH.64 URZ, [UR4+0x160], UR8 ;  /* 0x0001600804ff75b2 */ /* 0x0002620008000100 */
[----:B------:R1:W1:Y:S01]  /*0a30*/  SYNCS.EXCH.64 URZ, [UR4+0x178], UR6 ;  /* 0x0001780604ff75b2 */ /* 0x0002620008000100 */
[----:B------:R-:W-:Y:S01]  /*0a40*/  NOP ;  /* 0x0000000000007918 */ /* 0x000fe20000000000 */
.L_x_11:
[----:B------:R-:W2:Y:S01]  /*0a50*/  SHFL.IDX PT, R2, R46, RZ, 0x1f ;  /* 0x00001fff2e027589 */ /* 0x000ea200000e0000 */
[----:B------:R-:W-:Y:S01]  /*0a60*/  NOP ;  /* 0x0000000000007918 */ /* 0x000fe20000000000 */
[----:B--2---:R-:W-:-:S13]  /*0a70*/  ISETP.NE.AND P0, PT, R2, 0x3, PT ;  /* 0x000000030200780c */ /* 0x004fda0003f05270 */
[----:B------:R-:W-:Y:S05]  /*0a80*/  @P0 BRA `(.L_x_12) ;  /* 0x0000000000300947 */ /* 0x000fea0003800000 */
[----:B-1----:R-:W1:Y:S01]  /*0a90*/  S2UR UR4, SR_CgaCtaId ;  /* 0x00000000000479c3 */ /* 0x002e620000008800 */
[----:B------:R-:W-:Y:S01]  /*0aa0*/  UMOV UR6, 0x400 ;  /* 0x0000040000067882 */ /* 0x000fe20000000000 */
[----:B------:R-:W-:Y:S01]  /*0ab0*/  UMOV UR5, 0x20 ;  /* 0x0000002000057882 */ /* 0x000fe20000000000 */
[----:B------:R-:W-:Y:S01]  /*0ac0*/  ELECT P0, URZ, PT ;  /* 0x0000000000ff782f */ /* 0x000fe20003800000 */
[----:B-1----:R-:W-:Y:S02]  /*0ad0*/  ULEA UR6, UR4, UR6, 0x18 ;  /* 0x0000000604067291 */ /* 0x002fe4000f8ec0ff */
[----:B------:R-:W-:-:S04]  /*0ae0*/  UIADD3 UR4, UPT, UPT, -UR5, 0x100000, URZ ;  /* 0x0010000005047890 */ /* 0x000fc8000fffe1ff */
[----:B------:R-:W-:Y:S02]  /*0af0*/  USHF.L.U32 UR5, UR4, 0xb, URZ ;  /* 0x0000000b04057899 */ /* 0x000fe400080006ff */
[----:B------:R-:W-:Y:S01]  /*0b00*/  USHF.L.U32 UR4, UR4, 0x1, URZ ;  /* 0x0000000104047899 */ /* 0x000fe200080006ff */
[----:B------:R-:W1:Y:S11]  /*0b10*/  FENCE.VIEW.ASYNC.S ;  /* 0x00000000000073c6 */ /* 0x000e760000000000 */
[----:B-1----:R2:W1:Y:S01]  /*0b20*/  SYNCS.EXCH.64 URZ, [UR6+0x180], UR4 ;  /* 0x0001800406ff75b2 */ /* 0x0024620008000100 */
[----:B------:R2:W1:Y:S02]  /*0b30*/  SYNCS.EXCH.64 URZ, [UR6+0x188], UR4 ;  /* 0x0001880406ff75b2 */ /* 0x0004640008000100 */
[----:B--2---:R-:W-:Y:S01]  /*0b40*/  NOP ;  /* 0x0000000000007918 */ /* 0x004fe20000000000 */
.L_x_12:
[----:B------:R-:W2:Y:S01]  /*0b50*/  SHFL.IDX PT, R2, R46, RZ, 0x1f ;  /* 0x00001fff2e027589 */ /* 0x000ea200000e0000 */
[----:B------:R-:W-:Y:S01]  /*0b60*/  NOP ;  /* 0x0000000000007918 */ /* 0x000fe20000000000 */
[----:B--2---:R-:W-:-:S13]  /*0b70*/  ISETP.NE.AND P0, PT, R2, 0x4, PT ;  /* 0x000000040200780c */ /* 0x004fda0003f05270 */
[----:B------:R-:W-:Y:S05]  /*0b80*/  @P0 BRA `(.L_x_13) ;  /* 0x00000000004c0947 */ /* 0x000fea0003800000 */
[----:B-1----:R-:W1:Y:S01]  /*0b90*/  S2UR UR6, SR_CgaCtaId ;  /* 0x00000000000679c3 */ /* 0x002e620000008800 */
[----:B------:R-:W-:Y:S01]  /*0ba0*/  UMOV UR4, 0x1e0 ;  /* 0x000001e000047882 */ /* 0x000fe20000000000 */
[----:B------:R-:W-:Y:S01]  /*0bb0*/  UMOV UR5, 0x400 ;  /* 0x0000040000057882 */ /* 0x000fe20000000000 */
[----:B------:R-:W-:Y:S01]  /*0bc0*/  USEL UR4, UR4, 0x1a0, UP3 ;  /* 0x000001a004047887 */ /* 0x000fe20009800000 */
[----:B------:R-:W-:Y:S01]  /*0bd0*/  UMOV UR8, 0x1 ;  /* 0x0000000100087882 */ /* 0x000fe20000000000 */
[----:B------:R-:W-:Y:S01]  /*0be0*/  ELECT P0, URZ, PT ;  /* 0x0000000000ff782f */ /* 0x000fe20003800000 */
[----:B------:R-:W-:-:S04]  /*0bf0*/  UIADD3 UR8, UPT, UPT, -UR8, 0x100000, URZ ;  /* 0x0010000008087890 */ /* 0x000fc8000fffe1ff */
[----:B------:R-:W-:Y:S02]  /*0c00*/  USHF.L.U32 UR9, UR8, 0xb, URZ ;  /* 0x0000000b08097899 */ /* 0x000fe400080006ff */
[----:B------:R-:W-:Y:S02]  /*0c10*/  USHF.L.U32 UR8, UR8, 0x1, URZ ;  /* 0x0000000108087899 */ /* 0x000fe400080006ff */
[----:B-1----:R-:W-:Y:S02]  /*0c20*/  ULEA UR6, UR6, UR5, 0x18 ;  /* 0x0000000506067291 */ /* 0x002fe4000f8ec0ff */
[----:B------:R-:W-:-:S04]  /*0c30*/  UIADD3 UR4, UPT, UPT, -UR4, 0x100000, URZ ;  /* 0x0010000004047890 */ /* 0x000fc8000fffe1ff */
[----:B------:R-:W-:Y:S02]  /*0c40*/  USHF.L.U32 UR5, UR4, 0xb, URZ ;  /* 0x0000000b04057899 */ /* 0x000fe400080006ff */
[----:B------:R-:W-:Y:S01]  /*0c50*/  USHF.L.U32 UR4, UR4, 0x1, URZ ;  /* 0x0000000104047899 */ /* 0x000fe200080006ff */
[----:B------:R-:W1:Y:S03]  /*0c60*/  FENCE.VIEW.ASYNC.S ;  /* 0x00000000000073c6 */ /* 0x000e660000000000 */
[----:B-1----:R2:W1:Y:S08]  /*0c70*/  SYNCS.EXCH.64 URZ, [UR6+0x190], UR8 ;  /* 0x0001900806ff75b2 */ /* 0x0024700008000100 */
[----:B------:R2:W1:Y:S01]  /*0c80*/  SYNCS.EXCH.64 URZ, [UR6+0x1a0], UR4 ;  /* 0x0001a00406ff75b2 */ /* 0x0004620008000100 */
[----:B------:R2:W1:Y:S01]  /*0c90*/  SYNCS.EXCH.64 URZ, [UR6+0x198], UR8 ;  /* 0x0001980806ff75b2 */ /* 0x0004620008000100 */
[----:B------:R2:W1:Y:S02]  /*0ca0*/  SYNCS.EXCH.64 URZ, [UR6+0x1a8], UR4 ;  /* 0x0001a80406ff75b2 */ /* 0x0004640008000100 */
[----:B--2---:R-:W-:Y:S01]  /*0cb0*/  NOP ;  /* 0x0000000000007918 */ /* 0x004fe20000000000 */
.L_x_13:
[----:B------:R-:W2:Y:S01]  /*0cc0*/  SHFL.IDX PT, R2, R46, RZ, 0x1f ;  /* 0x00001fff2e027589 */ /* 0x000ea200000e0000 */
[----:B------:R-:W-:Y:S01]  /*0cd0*/  NOP ;  /* 0x0000000000007918 */ /* 0x000fe20000000000 */
[----:B--2---:R-:W-:-:S13]  /*0ce0*/  ISETP.NE.AND P0, PT, R2, 0x5, PT ;  /* 0x000000050200780c */ /* 0x004fda0003f05270 */
[----:B------:R-:W-:Y:S05]  /*0cf0*/  @P0 BRA `(.L_x_14) ;  /* 0x0000000000580947 */ /* 0x000fea0003800000 */
[----:B-1----:R-:W1:Y:S01]  /*0d00*/  S2UR UR4, SR_CgaCtaId ;  /* 0x00000000000479c3 */ /* 0x002e620000008800 */
        /* <DEDUP_REMOVED lines=12> */
[----:B-1----:R2:W1:Y:S01]  /*0dd0*/  SYNCS.EXCH.64 URZ, [UR4+0x1b0], UR8 ;  /* 0x0001b00804ff75b2 */ /* 0x0024620008000100 */
[----:B------:R2:W1:Y:S01]  /*0de0*/  SYNCS.EXCH.64 URZ, [UR4+0x1d0], UR6 ;  /* 0x0001d00604ff75b2 */ /* 0x0004620008000100 */
[----:B------:R2:W1:Y:S01]  /*0df0*/  SYNCS.EXCH.64 URZ, [UR4+0x1b8], UR8 ;  /* 0x0001b80804ff75b2 */ /* 0x0004620008000100 */
[----:B------:R2:W1:Y:S01]  /*0e00*/  SYNCS.EXCH.64 URZ, [UR4+0x1d8], UR6 ;  /* 0x0001d80604ff75b2 */ /* 0x0004620008000100 */
[----:B------:R2:W1:Y:S01]  /*0e10*/  SYNCS.EXCH.64 URZ, [UR4+0x1c0], UR8 ;  /* 0x0001c00804ff75b2 */ /* 0x0004620008000100 */
[----:B------:R2:W1:Y:S01]  /*0e20*/  SYNCS.EXCH.64 URZ, [UR4+0x1e0], UR6 ;  /* 0x0001e00604ff75b2 */ /* 0x0004620008000100 */
[----:B------:R2:W1:Y:S01]  /*0e30*/  SYNCS.EXCH.64 URZ, [UR4+0x1c8], UR8 ;  /* 0x0001c80804ff75b2 */ /* 0x0004620008000100 */
[----:B------:R2:W1:Y:S02]  /*0e40*/  SYNCS.EXCH.64 URZ, [UR4+0x1e8], UR6 ;  /* 0x0001e80604ff75b2 */ /* 0x0004640008000100 */
[----:B--2---:R-:W-:Y:S01]  /*0e50*/  NOP ;  /* 0x0000000000007918 */ /* 0x004fe20000000000 */
.L_x_14:
[----:B------:R-:W2:Y:S01]  /*0e60*/  SHFL.IDX PT, R2, R46, RZ, 0x1f ;  /* 0x00001fff2e027589 */ /* 0x000ea200000e0000 */
[----:B------:R-:W-:Y:S01]  /*0e70*/  NOP ;  /* 0x0000000000007918 */ /* 0x000fe20000000000 */
[----:B--2---:R-:W-:-:S13]  /*0e80*/  ISETP.NE.AND P0, PT, R2, 0x3, PT ;  /* 0x000000030200780c */ /* 0x004fda0003f05270 */
[----:B------:R-:W-:Y:S05]  /*0e90*/  @P0 BRA `(.L_x_15) ;  /* 0x0000000000380947 */ /* 0x000fea0003800000 */
[----:B------:R-:W2:Y:S01]  /*0ea0*/  S2UR UR5, SR_CgaCtaId ;  /* 0x00000000000579c3 */ /* 0x000ea20000008800 */
[----:B-1----:R-:W-:Y:S01]  /*0eb0*/  UMOV UR4, 0x400 ;  /* 0x0000040000047882 */ /* 0x002fe20000000000 */
[----:B------:R-:W-:Y:S01]  /*0ec0*/  UMOV UR6, 0x20 ;  /* 0x0000002000067882 */ /* 0x000fe20000000000 */
[----:B------:R-:W-:Y:S01]  /*0ed0*/  ELECT P0, URZ, PT ;  /* 0x0000000000ff782f */ /* 0x000fe20003800000 */
[----:B------:R-:W-:-:S04]  /*0ee0*/  UIADD3 UR6, UPT, UPT, -UR6, 0x100000, URZ ;  /* 0x0010000006067890 */ /* 0x000fc8000fffe1ff */
[----:B------:R-:W-:Y:S02]  /*0ef0*/  USHF.L.U32 UR7, UR6, 0xb, URZ ;  /* 0x0000000b06077899 */ /* 0x000fe400080006ff */
[----:B------:R-:W-:Y:S02]  /*0f00*/  USHF.L.U32 UR6, UR6, 0x1, URZ ;  /* 0x0000000106067899 */ /* 0x000fe400080006ff */
[----:B--2---:R-:W-:Y:S01]  /*0f10*/  ULEA UR4, UR5, UR4, 0x18 ;  /* 0x0000000405047291 */ /* 0x004fe2000f8ec0ff */
[----:B------:R-:W1:Y:S11]  /*0f20*/  FENCE.VIEW.ASYNC.S ;  /* 0x00000000000073c6 */ /* 0x000e760000000000 */
[----:B-1----:R2:W1:Y:S01]  /*0f30*/  SYNCS.EXCH.64 URZ, [UR4+0x1f0], UR6 ;  /* 0x0001f00604ff75b2 */ /* 0x0024620008000100 */
[----:B------:R2:W1:Y:S01]  /*0f40*/  SYNCS.EXCH.64 URZ, [UR4+0x200], UR6 ;  /* 0x0002000604ff75b2 */ /* 0x0004620008000100 */
[----:B------:R2:W1:Y:S01]  /*0f50*/  SYNCS.EXCH.64 URZ, [UR4+0x1f8], UR6 ;  /* 0x0001f80604ff75b2 */ /* 0x0004620008000100 */
[----:B------:R2:W1:Y:S02]  /*0f60*/  SYNCS.EXCH.64 URZ, [UR4+0x208], UR6 ;  /* 0x0002080604ff75b2 */ /* 0x0004640008000100 */
[----:B--2---:R-:W-:Y:S01]  /*0f70*/  NOP ;  /* 0x0000000000007918 */ /* 0x004fe20000000000 */
.L_x_15:
[----:B------:R-:W2:Y:S01]  /*0f80*/  LDCU UR26, c[0x0][0x36c] ;  /* 0x00006d80ff1a77ac */ /* 0x000ea20008000800 */
[----:B------:R-:W-:Y:S01]  /*0f90*/  ISETP.NE.OR P3, PT, R0, 0x2, !P3 ;  /* 0x000000020000780c */ /* 0x000fe20005f65670 */
[----:B------:R-:W-:Y:S01]  /*0fa0*/  NOP ;  /* 0x0000000000007918 */ /* 0x000fe20000000000 */
[----:B------:R-:W-:Y:S01]  /*0fb0*/  LOP3.LUT R0, R56, 0x1f, RZ, 0xc0, !PT ;  /* 0x0000001f38007812 */ /* 0x000fe200078ec0ff */
[----:B------:R-:W-:Y:S02]  /*0fc0*/  UISETP.NE.AND UP4, UPT, UR21, 0x2, UPT ;  /* 0x000000021500788c */ /* 0x000fe4000bf85270 */
[----:B------:R-:W-:Y:S02]  /*0fd0*/  UISETP.NE.AND UP5, UPT, UR21, URZ, UPT ;  /* 0x000000ff1500728c */ /* 0x000fe4000bfa5270 */
[----:B--2---:R-:W-:-:S09]  /*0fe0*/  UISETP.EQ.U32.AND UP0, UPT, UR26, 0x1, UPT ;  /* 0x000000011a00788c */ /* 0x004fd2000bf02070 */
[----:B------:R-:W-:Y:S05]  /*0ff0*/  BRA.U !UP0, `(.L_x_16) ;  /* 0x0000000108087547 */ /* 0x000fea000b800000 */
[----:B-1-34-:R-:W-:Y:S01]  /*1000*/  UCGABAR_ARV ;  /* 0x00000000000079c7 */ /* 0x01afe20008000000 */
[----:B------:R-:W-:Y:S05]  /*1010*/  BRA `(.L_x_17) ;  /* 0x0000000000047947 */ /* 0x000fea0003800000 */
.L_x_16:
[----:B-1-34-:R-:W-:Y:S01]  /*1020*/  NOP ;  /* 0x0000000000007918 */ /* 0x01afe20000000000 */
.L_x_17:
[----:B------:R-:W1:Y:S01]  /*1030*/  S2UR UR7, SR_CTAID.X ;  /* 0x00000000000779c3 */ /* 0x000e620000002500 */
[----:B------:R-:W-:-:S05]  /*1040*/  CS2R.32 R47, SR_CgaSize ;  /* 0x00000000002f7805 */ /* 0x000fca0000008a00 */
[----:B------:R-:W-:-:S05]  /*1050*/  IMAD R47, R47, -0xa0, RZ ;  /* 0xffffff602f2f7824 */ /* 0x000fca00078e02ff */
[----:B------:R-:W-:-:S14]  /*1060*/  R2UR UR5, R47 ;  /* 0x000000002f0572ca */ /* 0x000fdc00000e0000 */
[----:B------:R-:W2:Y:S01]  /*1070*/  LDCU UR5, c[0x0][UR5+0x2b0] ;  /* 0x00005600050577ac */ /* 0x000ea20008000800 */
[----:B------:R-:W-:-:S05]  /*1080*/  CS2R.32 R47, SR_CgaSize ;  /* 0x00000000002f7805 */ /* 0x000fca0000008a00 */
[----:B------:R-:W-:-:S05]  /*1090*/  IMAD R47, R47, -0xa0, RZ ;  /* 0xffffff602f2f7824 */ /* 0x000fca00078e02ff */
[----:B------:R-:W-:-:S14]  /*10a0*/  R2UR UR4, R47 ;  /* 0x000000002f0472ca */ /* 0x000fdc00000e0000 */
[----:B------:R-:W3:Y:S01]  /*10b0*/  LDCU UR4, c[0x0][UR4+0x2b4] ;  /* 0x00005680040477ac */ /* 0x000ee20008000800 */
[----:B------:R-:W4:Y:S01]  /*10c0*/  S2UR UR8, SR_CTAID.Y ;  /* 0x00000000000879c3 */ /* 0x000f220000002600 */
[----:B------:R-:W-:-:S05]  /*10d0*/  CS2R.32 R47, SR_CgaSize ;  /* 0x00000000002f7805 */ /* 0x000fca0000008a00 */
[----:B------:R-:W-:-:S05]  /*10e0*/  IMAD R47, R47, -0xa0, RZ ;  /* 0xffffff602f2f7824 */ /* 0x000fca00078e02ff */
[----:B------:R-:W-:-:S14]  /*10f0*/  R2UR UR9, R47 ;  /* 0x000000002f0972ca */ /* 0x000fdc00000e0000 */
[----:B------:R-:W3:Y:S01]  /*1100*/  LDCU UR9, c[0x0][UR9+0x2a0] ;  /* 0x00005400090977ac */ /* 0x000ee20008000800 */
[----:B------:R-:W-:-:S05]  /*1110*/  CS2R.32 R47, SR_CgaSize ;  /* 0x00000000002f7805 */ /* 0x000fca0000008a00 */
[----:B------:R-:W-:-:S05]  /*1120*/  IMAD R47, R47, -0xa0, RZ ;  /* 0xffffff602f2f7824 */ /* 0x000fca00078e02ff */
[----:B------:R-:W-:-:S14]  /*1130*/  R2UR UR61, R47 ;  /* 0x000000002f3d72ca */ /* 0x000fdc00000e0000 */
[----:B------:R-:W3:Y:S01]  /*1140*/  LDCU UR61, c[0x0][UR61+0x2a4] ;  /* 0x000054803d3d77ac */ /* 0x000ee20008000800 */
[----:B------:R-:W3:Y:S01]  /*1150*/  S2UR UR6, SR_CgaCtaId ;  /* 0x00000000000679c3 */ /* 0x000ee20000008800 */
[----:B------:R-:W3:Y:S01]  /*1160*/  LDCU UR22, c[0x0][0xb24] ;  /* 0x00016480ff1677ac */ /* 0x000ee20008000800 */
[----:B------:R-:W3:Y:S01]  /*1170*/  LDCU UR42, c[0x0][0xb24] ;  /* 0x00016480ff2a77ac */ /* 0x000ee20008000800 */
[----:B-1----:R-:W-:-:S05]  /*1180*/  I2FP.F32.U32 R3, UR7 ;  /* 0x0000000700037c45 */ /* 0x002fca0008201000 */
[----:B------:R-:W1:Y:S01]  /*1190*/  S2UR UR36, SR_CTAID.Z ;  /* 0x00000000002479c3 */ /* 0x000e620000002700 */
[----:B------:R-:W1:Y:S01]  /*11a0*/  LDCU UR25, c[0x0][0xb30] ;  /* 0x00016600ff1977ac */ /* 0x000e620008000800 */
[----:B--2---:R-:W-:Y:S01]  /*11b0*/  FMUL R3, R3, UR5 ;  /* 0x0000000503037c20 */ /* 0x004fe20008400000 */
[----:B------:R-:W-:Y:S01]  /*11c0*/  UMOV UR20, UR7 ;  /* 0x0000000700147c82 */ /* 0x000fe20008000000 */
[----:B----4-:R-:W-:Y:S01]  /*11d0*/  I2FP.F32.U32 R2, UR8 ;  /* 0x0000000800027c45 */ /* 0x010fe20008201000 */
[----:B------:R-:W-:-:S03]  /*11e0*/  UMOV UR24, UR8 ;  /* 0x0000000800187c82 */ /* 0x000fc60008000000 */
[----:B------:R-:W2:Y:S01]  /*11f0*/  F2I.U32.TRUNC.NTZ R3, R3 ;  /* 0x0000000300037305 */ /* 0x000ea2000020f000 */
[----:B---3--:R-:W-:Y:S01]  /*1200*/  FMUL R2, R2, UR4 ;  /* 0x0000000402027c20 */ /* 0x008fe20008400000 */
[----:B------:R-:W-:-:S06]  /*1210*/  ULOP3.LUT UR4, UR6, 0x1, URZ, 0xc0, !UPT ;  /* 0x0000000106047892 */ /* 0x000fcc000f8ec0ff */
[----:B------:R-:W3:Y:S01]  /*1220*/  F2I.U32.TRUNC.NTZ R2, R2 ;  /* 0x0000000200027305 */ /* 0x000ee2000020f000 */
[----:B------:R-:W-:-:S04]  /*1230*/  UISETP.NE.U32.AND UP6, UPT, UR4, 0x1, UPT ;  /* 0x000000010400788c */ /* 0x000fc8000bfc5070 */
[----:B------:R-:W-:Y:S01]  /*1240*/  USEL UR4, URZ, 0x600, UP6 ;  /* 0x00000600ff047887 */ /* 0x000fe2000b000000 */
[----:B--2---:R-:W-:Y:S02]  /*1250*/  R2UR UR6, R3 ;  /* 0x00000000030672ca */ /* 0x004fe400000e0000 */
[----:B---3--:R-:W-:Y:S02]  /*1260*/  R2UR UR5, R2 ;  /* 0x00000000020572ca */ /* 0x008fe400000e0000 */
[----:B------:R-:W-:-:S09]  /*1270*/  PRMT R2, RZ, 0x7610, R2 ;  /* 0x00007610ff027816 */ /* 0x000fd20000000002 */
[----:B------:R-:W-:-:S04]  /*1280*/  UIADD3 UR6, UPT, UPT, -UR6, URZ, URZ ;  /* 0x000000ff06067290 */ /* 0x000fc8000fffe1ff */
[----:B------:R-:W-:Y:S02]  /*1290*/  UIMAD UR6, UR9, UR6, UR7 ;  /* 0x00000006090672a4 */ /* 0x000fe4000f8e0207 */
[----:B------:R-:W-:-:S04]  /*12a0*/  UIADD3 UR5, UPT, UPT, -UR5, URZ, URZ ;  /* 0x000000ff05057290 */ /* 0x000fc8000fffe1ff */
[----:B------:R-:W-:Y:S01]  /*12b0*/  IMAD.U32 R47, RZ, RZ, UR6 ;  /* 0x00000006ff2f7e24 */ /* 0x000fe2000f8e00ff */
[----:B------:R-:W-:Y:S01]  /*12c0*/  UIMAD UR61, UR61, UR5, UR8 ;  /* 0x000000053d3d72a4 */ /* 0x000fe2000f8e0208 */
[----:B-1----:R-:W-:Y:S11]  /*12d0*/  BRA.U UP5, `(.L_x_18) ;  /* 0x0000000105287547 */ /* 0x002ff6000b800000 */
[----:B------:R-:W-:Y:S01]  /*12e0*/  R2UR UR7, R47 ;  /* 0x000000002f0772ca */ /* 0x000fe200000e0000 */
[----:B------:R-:W-:-:S04]  /*12f0*/  UISETP.NE.AND UP0, UPT, UR61, URZ, UPT ;  /* 0x000000ff3d00728c */ /* 0x000fc8000bf05270 */
[----:B------:R-:W-:Y:S02]  /*1300*/  USEL UR5, URZ, 0x2, UP0 ;  /* 0x00000002ff057887 */ /* 0x000fe40008000000 */
[----:B------:R-:W-:-:S06]  /*1310*/  UISETP.NE.AND UP0, UPT, UR61, URZ, UPT ;  /* 0x000000ff3d00728c */ /* 0x000fcc000bf05270 */
[----:B------:R-:W-:-:S04]  /*1320*/  UISETP.EQ.OR UP0, UPT, UR7, URZ, !UP0 ;  /* 0x000000ff0700728c */ /* 0x000fc8000c702670 */
[----:B------:R-:W-:Y:S02]  /*1330*/  USEL UR6, URZ, 0x1, !UP0 ;  /* 0x00000001ff067887 */ /* 0x000fe4000c000000 */
[----:B------:R-:W-:-:S04]  /*1340*/  UISETP.NE.AND UP0, UPT, UR7, 0x1, UPT ;  /* 0x000000010700788c */ /* 0x000fc8000bf05270 */
[----:B------:R-:W-:-:S04]  /*1350*/  USEL UR5, UR5, 0x2, UP0 ;  /* 0x0000000205057887 */ /* 0x000fc80008000000 */
[----:B------:R-:W-:-:S06]  /*1360*/  UIADD3 UR5, UPT, UPT, UR6, UR5, URZ ;  /* 0x0000000506057290 */ /* 0x000fcc000fffe0ff */
[----:B------:R-:W-:-:S07]  /*1370*/  MOV R2, UR5 ;  /* 0x0000000500027c02 */ /* 0x000fce0008000f00 */
.L_x_18:
[----:B------:R-:W-:-:S09]  /*1380*/  UISETP.GE.AND UP0, UPT, UR22, 0x1, UPT ;  /* 0x000000011600788c */ /* 0x000fd2000bf06270 */
[----:B------:R-:W-:Y:S05]  /*1390*/  BRA.U !UP0, `(.L_x_19) ;  /* 0x0000000108d07547 */ /* 0x000fea000b800000 */
[----:B------:R-:W1:Y:S01]  /*13a0*/  LDCU UR23, c[0x0][0xb0c] ;  /* 0x00016180ff1777ac */ /* 0x000e620008000800 */
[----:B------:R-:W2:Y:S01]  /*13b0*/  LDCU.128 UR16, c[0x0][0xb10] ;  /* 0x00016200ff1077ac */ /* 0x000ea20008000c00 */
[----:B------:R-:W3:Y:S01]  /*13c0*/  LDCU UR7, c[0x0][0x370] ;  /* 0x00006e00ff0777ac */ /* 0x000ee20008000800 */
[----:B------:R-:W4:Y:S01]  /*13d0*/  LDCU UR14, c[0x0][0xb20] ;  /* 0x00016400ff0e77ac */ /* 0x000f220008000800 */
[----:B------:R-:W-:Y:S02]  /*13e0*/  UISETP.NE.AND UP1, UPT, UR22, 0x1, UPT ;  /* 0x000000011600788c */ /* 0x000fe4000bf25270 */
[----:B-1----:R-:W-:Y:S02]  /*13f0*/  UISETP.NE.AND UP0, UPT, UR23, 0x1, UPT ;  /* 0x000000011700788c */ /* 0x002fe4000bf05270 */
[----:B--2---:R-:W-:Y:S02]  /*1400*/  UIMAD.WIDE.U32 UR10, UR20, UR16, URZ ;  /* 0x00000010140a72a5 */ /* 0x004fe4000f8e00ff */
[----:B---3--:R-:W-:-:S05]  /*1410*/  UIMAD.WIDE.U32 UR8, UR7, UR16, URZ ;  /* 0x00000010070872a5 */ /* 0x008fca000f8e00ff */
[----:B------:R-:W-:Y:S01]  /*1420*/  UMOV UR6, UR11 ;  /* 0x0000000b00067c82 */ /* 0x000fe20008000000 */
[----:B------:R-:W-:Y:S02]  /*1430*/  UIMAD.WIDE.U32 UR10, UR24, UR19, URZ ;  /* 0x00000013180a72a5 */ /* 0x000fe4000f8e00ff */
[----:B------:R-:W-:Y:S01]  /*1440*/  USHF.R.U32.HI UR6, URZ, UR17, UR6 ;  /* 0x00000011ff067299 */ /* 0x000fe20008011606 */
[----:B------:R-:W-:Y:S02]  /*1450*/  UMOV UR8, UR9 ;  /* 0x0000000900087c82 */ /* 0x000fe40008000000 */
[----:B------:R-:W-:Y:S02]  /*1460*/  @UP0 USHF.R.U32.HI UR7, URZ, UR17, UR8 ;  /* 0x00000011ff070299 */ /* 0x000fe40008011608 */
[----:B------:R-:W1:Y:S01]  /*1470*/  LDCU UR8, c[0x0][0x374] ;  /* 0x00006e80ff0877ac */ /* 0x000e620008000800 */
[----:B------:R-:W-:-:S03]  /*1480*/  UMOV UR5, UR11 ;  /* 0x0000000b00057c82 */ /* 0x000fc60008000000 */
[----:B------:R-:W2:Y:S01]  /*1490*/  LDCU.64 UR10, c[0x0][0xb28] ;  /* 0x00016500ff0a77ac */ /* 0x000ea20008000a00 */
[----:B------:R-:W-:Y:S02]  /*14a0*/  USEL UR6, UR20, UR6, !UP0 ;  /* 0x0000000614067287 */ /* 0x000fe4000c000000 */
[----:B------:R-:W-:Y:S02]  /*14b0*/  UISETP.NE.AND UP0, UPT, UR18, 0x1, UPT ;  /* 0x000000011200788c */ /* 0x000fe4000bf05270 */
[----:B----4-:R-:W-:-:S04]  /*14c0*/  USHF.R.U32.HI UR5, URZ, UR14, UR5 ;  /* 0x0000000eff057299 */ /* 0x010fc80008011605 */
[----:B------:R-:W-:Y:S02]  /*14d0*/  USEL UR5, UR24, UR5, !UP0 ;  /* 0x0000000518057287 */ /* 0x000fe4000c000000 */
[----:B-1----:R-:W-:-:S07]  /*14e0*/  UIMAD.WIDE.U32 UR12, UR8, UR19, URZ ;  /* 0x00000013080c72a5 */ /* 0x002fce000f8e00ff */
[----:B------:R-:W-:Y:S02]  /*14f0*/  UMOV UR9, UR13 ;  /* 0x0000000d00097c82 */ /* 0x000fe40008000000 */
[----:B------:R-:W-:Y:S02]  /*1500*/  @UP0 USHF.R.U32.HI UR8, URZ, UR14, UR9 ;  /* 0x0000000eff080299 */ /* 0x000fe40008011609 */
[----:B--2---:R-:W-:Y:S02]  /*1510*/  UIMAD.WIDE.U32 UR14, UR7, UR10, URZ ;  /* 0x0000000a070e72a5 */ /* 0x004fe4000f8e00ff */
[----:B------:R-:W-:-:S05]  /*1520*/  UIMAD.WIDE.U32 UR12, UR8, UR10, URZ ;  /* 0x0000000a080c72a5 */ /* 0x000fca000f8e00ff */
[----:B------:R-:W-:Y:S02]  /*1530*/  UMOV UR14, UR15 ;  /* 0x0000000f000e7c82 */ /* 0x000fe40008000000 */
[----:B------:R-:W-:Y:S01]  /*1540*/  UMOV UR12, UR13 ;  /* 0x0000000d000c7c82 */ /* 0x000fe20008000000 */
[----:B------:R-:W-:Y:S02]  /*1550*/  @UP1 USHF.R.U32.HI UR7, URZ, UR11, UR14 ;  /* 0x0000000bff071299 */ /* 0x000fe4000801160e */
[----:B------:R-:W-:Y:S02]  /*1560*/  @UP1 USHF.R.U32.HI UR8, URZ, UR11, UR12 ;  /* 0x0000000bff081299 */ /* 0x000fe4000801160c */
[----:B------:R-:W-:Y:S02]  /*1570*/  UIMAD.WIDE.U32 UR12, UR5, UR10, URZ ;  /* 0x0000000a050c72a5 */ /* 0x000fe4000f8e00ff */
[----:B------:R-:W-:Y:S02]  /*1580*/  UIMAD UR8, UR8, UR22, URZ ;  /* 0x00000016080872a4 */ /* 0x000fe4000f8e02ff */
[----:B------:R-:W-:-:S02]  /*1590*/  UIMAD UR9, UR7, UR22, URZ ;  /* 0x00000016070972a4 */ /* 0x000fc4000f8e02ff */
[----:B------:R-:W-:-:S04]  /*15a0*/  UISETP.GE.AND UP0, UPT, UR5, UR8, UPT ;  /* 0x000000080500728c */ /* 0x000fc8000bf06270 */
[----:B------:R-:W-:Y:S02]  /*15b0*/  UISETP.GE.OR UP0, UPT, UR6, UR9, UP0 ;  /* 0x000000090600728c */ /* 0x000fe40008706670 */
[----:B------:R-:W-:-:S03]  /*15c0*/  UIMAD.WIDE.U32 UR8, UR6, UR10, URZ ;  /* 0x0000000a060872a5 */ /* 0x000fc6000f8e00ff */
[----:B------:R-:W-:Y:S02]  /*15d0*/  UMOV UR10, UR13 ;  /* 0x0000000d000a7c82 */ /* 0x000fe40008000000 */
[----:B------:R-:W-:-:S04]  /*15e0*/  USHF.R.U32.HI UR10, URZ, UR11, UR10 ;  /* 0x0000000bff0a7299 */ /* 0x000fc8000801160a */
[----:B------:R-:W-:Y:S02]  /*15f0*/  USEL UR8, UR5, UR10, !UP1 ;  /* 0x0000000a05087287 */ /* 0x000fe4000c800000 */
[----:B------:R-:W-:Y:S02]  /*1600*/  @!UP0 USHF.R.U32.HI UR9, URZ, UR11, UR9 ;  /* 0x0000000bff098299 */ /* 0x000fe40008011609 */
[----:B------:R-:W-:Y:S02]  /*1610*/  UIADD3 UR10, UPT, UPT, -UR8, URZ, URZ ;  /* 0x000000ff080a7290 */ /* 0x000fe4000fffe1ff */
[----:B------:R-:W-:Y:S02]  /*1620*/  @!UP0 USEL UR9, UR6, UR9, !UP1 ;  /* 0x0000000906098287 */ /* 0x000fe4000c800000 */
[----:B------:R-:W-:Y:S02]  /*1630*/  UIMAD UR10, UR22, UR10, UR5 ;  /* 0x0000000a160a72a4 */ /* 0x000fe4000f8e0205 */
[----:B------:R-:W-:-:S02]  /*1640*/  UIADD3 UR11, UPT, UPT, -UR6, URZ, URZ ;  /* 0x000000ff060b7290 */ /* 0x000fc4000fffe1ff */
[----:B------:R-:W-:Y:S02]  /*1650*/  @!UP0 UIMAD UR10, UR10, UR7, UR9 ;  /* 0x000000070a0a82a4 */ /* 0x000fe4000f8e0209 */
[----:B------:R-:W-:Y:S02]  /*1660*/  @!UP0 UIADD3 UR8, UPT, UPT, UR8, -UR9, URZ ;  /* 0x8000000908088290 */ /* 0x000fe4000fffe0ff */
[----:B------:R-:W-:Y:S02]  /*1670*/  UIADD3 UR7, UPT, UPT, -UR5, URZ, URZ ;  /* 0x000000ff05077290 */ /* 0x000fe4000fffe1ff */
[----:B------:R-:W-:Y:S02]  /*1680*/  @!UP0 UIMAD UR5, UR8, UR22, UR6 ;  /* 0x00000016080582a4 */ /* 0x000fe4000f8e0206 */
[----:B------:R-:W-:Y:S02]  /*1690*/  UIMAD UR24, UR18, UR7, UR24 ;  /* 0x00000007121872a4 */ /* 0x000fe4000f8e0218 */
[----:B------:R-:W-:Y:S01]  /*16a0*/  UIMAD UR20, UR23, UR11, UR20 ;  /* 0x0000000b171472a4 */ /* 0x000fe2000f8e0214 */
[----:B------:R-:W-:Y:S01]  /*16b0*/  @!UP0 UMOV UR6, UR10 ;  /* 0x0000000a00068c82 */ /* 0x000fe20008000000 */
[----:B------:R-:W-:-:S02]  /*16c0*/  UIMAD UR24, UR5, UR18, UR24 ;  /* 0x00000012051872a4 */ /* 0x000fc4000f8e0218 */
[----:B------:R-:W-:-:S12]  /*16d0*/  UIMAD UR20, UR6, UR23, UR20 ;  /* 0x00000017061472a4 */ /* 0x000fd8000f8e0214 */
.L_x_19:
[----:B------:R-:W-:-:S09]  /*16e0*/  UISETP.NE.AND UP0, UPT, UR25, 0x1, UPT ;  /* 0x000000011900788c */ /* 0x000fd2000bf05270 */
[----:B------:R-:W-:Y:S05]  /*16f0*/  BRA.U UP0, `(.L_x_20) ;  /* 0x0000000100447547 */ /* 0x000fea000b800000 */
[----:B------:R-:W1:Y:S01]  /*1700*/  LDCU.128 UR8, c[0x0][0xb10] ;  /* 0x00016200ff0877ac */ /* 0x000e620008000c00 */
[----:B------:R-:W2:Y:S01]  /*1710*/  LDCU UR12, c[0x0][0xb0c] ;  /* 0x00016180ff0c77ac */ /* 0x000ea20008000800 */
[----:B-1----:R-:W-:Y:S02]  /*1720*/  UIMAD.WIDE.U32 UR6, UR20, UR8, URZ ;  /* 0x00000008140672a5 */ /* 0x002fe4000f8e00ff */
[----:B--2---:R-:W-:-:S05]  /*1730*/  UISETP.NE.AND UP0, UPT, UR12, 0x1, UPT ;  /* 0x000000010c00788c */ /* 0x004fca000bf05270 */
[----:B------:R-:W-:Y:S01]  /*1740*/  UMOV UR5, UR7 ;  /* 0x0000000700057c82 */ /* 0x000fe20008000000 */
[----:B------:R-:W-:Y:S02]  /*1750*/  UIMAD.WIDE.U32 UR6, UR24, UR11, URZ ;  /* 0x0000000b180672a5 */ /* 0x000fe4000f8e00ff */
[----:B------:R-:W-:Y:S01]  /*1760*/  USHF.R.U32.HI UR5, URZ, UR9, UR5 ;  /* 0x00000009ff057299 */ /* 0x000fe20008011605 */
[----:B------:R-:W1:Y:S03]  /*1770*/  LDCU UR9, c[0x0][0xb20] ;  /* 0x00016400ff0977ac */ /* 0x000e660008000800 */
[----:B------:R-:W-:Y:S02]  /*1780*/  USEL UR8, UR20, UR5, !UP0 ;  /* 0x0000000514087287 */ /* 0x000fe4000c000000 */
[----:B------:R-:W-:Y:S01]  /*1790*/  UISETP.NE.AND UP0, UPT, UR10, 0x1, UPT ;  /* 0x000000010a00788c */ /* 0x000fe2000bf05270 */
[----:B------:R-:W-:-:S02]  /*17a0*/  UMOV UR5, UR7 ;  /* 0x0000000700057c82 */ /* 0x000fc40008000000 */
[----:B-1----:R-:W-:-:S04]  /*17b0*/  USHF.R.U32.HI UR5, URZ, UR9, UR5 ;  /* 0x00000009ff057299 */ /* 0x002fc80008011605 */
[----:B------:R-:W-:-:S04]  /*17c0*/  USEL UR5, UR24, UR5, !UP0 ;  /* 0x0000000518057287 */ /* 0x000fc8000c000000 */
[----:B------:R-:W-:Y:S02]  /*17d0*/  UIADD3 UR6, UPT, UPT, UR8, -UR5, URZ ;  /* 0x8000000508067290 */ /* 0x000fe4000fffe0ff */
[----:B------:R-:W-:Y:S02]  /*17e0*/  UIADD3 UR5, UPT, UPT, -UR8, UR5, URZ ;  /* 0x0000000508057290 */ /* 0x000fe4000fffe1ff */
[----:B------:R-:W-:Y:S02]  /*17f0*/  UIMAD UR24, UR6, UR10, UR24 ;  /* 0x0000000a061872a4 */ /* 0x000fe4000f8e0218 */
[----:B------:R-:W-:-:S12]  /*1800*/  UIMAD UR20, UR5, UR12, UR20 ;  /* 0x0000000c051472a4 */ /* 0x000fd8000f8e0214 */
.L_x_20:
[----:B------:R-:W-:Y:S02]  /*1810*/  UISETP.EQ.U32.AND UP0, UPT, UR26, 0x1, UPT ;  /* 0x000000011a00788c */ /* 0x000fe4000bf02070 */
[----:B------:R-:W-:-:S07]  /*1820*/  UISETP.NE.AND UP1, UPT, UR21, 0x2, UPT ;  /* 0x000000021500788c */ /* 0x000fce000bf25270 */
[----:B------:R-:W-:Y:S05]  /*1830*/  BRA.U !UP0, `(.L_x_21) ;  /* 0x00000001080c7547 */ /* 0x000fea000b800000 */
[----:B------:R-:W-:Y:S01]  /*1840*/  UCGABAR_WAIT ;  /* 0x0000000000007dc7 */ /* 0x000fe20008000000 */
[----:B------:R-:W-:Y:S01]  /*1850*/  CCTL.IVALL ;  /* 0x00000000ff00798f */ /* 0x000fe20002000000 */
[----:B------:R-:W-:Y:S05]  /*1860*/  BRA `(.L_x_22) ;  /* 0x0000000000047947 */ /* 0x000fea0003800000 */
.L_x_21:
[----:B------:R-:W-:Y:S06]  /*1870*/  BAR.SYNC.DEFER_BLOCKING 0x0 ;  /* 0x0000000000007b1d */ /* 0x000fec0000010000 */
.L_x_22:
[----:B------:R-:W-:Y:S05]  /*1880*/  BRA.U UP1, `(.L_x_23) ;  /* 0x0000001d012c7547 */ /* 0x000fea000b800000 */
[----:B------:R-:W1:Y:S01]  /*1890*/  LDCU UR7, c[0x0][0x38c] ;  /* 0x00007180ff0777ac */ /* 0x000e620008000800 */
[----:B------:R-:W2:Y:S01]  /*18a0*/  S2UR UR8, SR_CgaCtaId ;  /* 0x00000000000879c3 */ /* 0x000ea20000008800 */
[----:B------:R-:W-:Y:S01]  /*18b0*/  PLOP3.LUT P1, PT, PT, PT, UP3, 0x80, 0x8 ;  /* 0x000000000008781c */ /* 0x000fe20003f2f038 */
[----:B------:R-:W-:Y:S01]  /*18c0*/  IMAD.MOV.U32 R12, RZ, RZ, 0x1 ;  /* 0x00000001ff0c7424 */ /* 0x000fe200078e00ff */
[----:B------:R-:W-:Y:S01]  /*18d0*/  UISETP.NE.AND UP0, UPT, UR21, URZ, UPT ;  /* 0x000000ff1500728c */ /* 0x000fe2000bf05270 */
[----:B------:R-:W-:Y:S01]  /*18e0*/  ISETP.EQ.OR P2, PT, R0, RZ, P3 ;  /* 0x000000ff0000720c */ /* 0x000fe20001f42670 */
[----:B------:R-:W-:Y:S01]  /*18f0*/  USEL UR26, URZ, 0x1, UP4 ;  /* 0x00000001ff1a7887 */ /* 0x000fe2000a000000 */
[----:B------:R-:W-:Y:S01]  /*1900*/  PLOP3.LUT P1, PT, P1, PT, PT, 0x8, 0x80 ;  /* 0x000000000080781c */ /* 0x000fe20000f2e170 */
[----:B------:R-:W-:Y:S01]  /*1910*/  UMOV UR15, 0x400 ;  /* 0x00000400000f7882 */ /* 0x000fe20000000000 */
[----:B------:R-:W-:Y:S01]  /*1920*/  CS2R R10, SRZ ;  /* 0x00000000000a7805 */ /* 0x000fe2000001ff00 */
[----:B------:R-:W-:Y:S01]  /*1930*/  USEL UR26, UR26, 0x2, UP0 ;  /* 0x000000021a1a7887 */ /* 0x000fe20008000000 */
[----:B------:R-:W-:Y:S01]  /*1940*/  IMAD.MOV.U32 R9, RZ, RZ, RZ ;  /* 0x000000ffff097224 */ /* 0x000fe200078e00ff */
[----:B------:R-:W3:Y:S01]  /*1950*/  LDCU UR40, c[0x0][0x370] ;  /* 0x00006e00ff2877ac */ /* 0x000ee20008000800 */
[----:B------:R-:W-:Y:S01]  /*1960*/  IMAD.MOV.U32 R8, RZ, RZ, 0x1 ;  /* 0x00000001ff087424 */ /* 0x000fe200078e00ff */
[----:B------:R-:W4:Y:S01]  /*1970*/  LDCU.64 UR28, c[0x0][0x348] ;  /* 0x00006900ff1c77ac */ /* 0x000f220008000a00 */
[----:B-1----:R-:W-:-:S02]  /*1980*/  UIADD3 UR6, UPT, UPT, UR7, 0x1f, URZ ;  /* 0x0000001f07067890 */ /* 0x002fc4000fffe0ff */
[----:B------:R-:W-:Y:S02]  /*1990*/  USHF.R.U32.HI UR45, URZ, 0x5, UR4 ;  /* 0x00000005ff2d7899 */ /* 0x000fe40008011604 */
[----:B------:R-:W-:Y:S02]  /*19a0*/  USHF.R.S32.HI UR5, URZ, 0x1f, UR6 ;  /* 0x0000001fff057899 */ /* 0x000fe40008011406 */
[----:B--2---:R-:W-:Y:S02]  /*19b0*/  ULEA UR15, UR8, UR15, 0x18 ;  /* 0x0000000f080f7291 */ /* 0x004fe4000f8ec0ff */
[----:B------:R-:W-:Y:S02]  /*19c0*/  ULEA.HI UR5, UR5, UR6, URZ, 0x5 ;  /* 0x0000000605057291 */ /* 0x000fe4000f8f28ff */
[----:B------:R-:W-:Y:S02]  /*19d0*/  UIADD3 UR6, UPT, UPT, UR7, -0x1, URZ ;  /* 0xffffffff07067890 */ /* 0x000fe4000fffe0ff */
[----:B------:R-:W-:-:S02]  /*19e0*/  USHF.R.S32.HI UR43, URZ, 0x5, UR5 ;  /* 0x00000005ff2b7899 */ /* 0x000fc40008011405 */
[----:B------:R-:W-:Y:S02]  /*19f0*/  UISETP.GE.U32.AND UP1, UPT, UR6, -0x3f, UPT ;  /* 0xffffffc10600788c */ /* 0x000fe4000bf26070 */
[----:B------:R-:W-:Y:S02]  /*1a00*/  UISETP.LT.U32.AND UP0, UPT, UR43, 0x15, UPT ;  /* 0x000000152b00788c */ /* 0x000fe4000bf01070 */
[----:B------:R-:W-:Y:S02]  /*1a10*/  UIADD3 UR5, UPT, UPT, UR15, 0xc00, URZ ;  /* 0x00000c000f057890 */ /* 0x000fe4000fffe0ff */
[----:B------:R-:W-:Y:S02]  /*1a20*/  USEL UR41, UR43, 0x15, UP0 ;  /* 0x000000152b297887 */ /* 0x000fe40008000000 */
[----:B------:R-:W-:Y:S02]  /*1a30*/  @UP6 UIADD3 UR5, UPT, UPT, UR15, URZ, URZ ;  /* 0x000000ff0f056290 */ /* 0x000fe4000fffe0ff */
[----:B------:R-:W-:-:S02]  /*1a40*/  UIADD3 UR21, UPT, UPT, UR41, -0x1, URZ ;  /* 0xffffffff29157890 */ /* 0x000fc4000fffe0ff */
[----:B------:R-:W-:Y:S02]  /*1a50*/  @UP1 UIADD3 UR21, UPT, UPT, UR41, URZ, URZ ;  /* 0x000000ff29151290 */ /* 0x000fe4000fffe0ff */
[----:B------:R-:W-:Y:S01]  /*1a60*/  UIADD3 UR46, UPT, UPT, UR7, 0x3e, URZ ;  /* 0x0000003e072e7890 */ /* 0x000fe2000fffe0ff */
[----:B------:R-:W1:Y:S01]  /*1a70*/  LDCU UR39, c[0x0][0x374] ;  /* 0x00006e80ff2777ac */ /* 0x000e620008000800 */
[----:B------:R-:W-:Y:S02]  /*1a80*/  UIADD3 UR5, UPT, UPT, UR5, 0x18600, URZ ;  /* 0x0001860005057890 */ /* 0x000fe4000fffe0ff */
[----:B------:R-:W-:Y:S02]  /*1a90*/  UIADD3 UR44, UPT, UPT, UR43, -UR41, URZ ;  /* 0x800000292b2c7290 */ /* 0x000fe4000fffe0ff */
[----:B------:R-:W-:Y:S01]  /*1aa0*/  UIADD3 UR21, UPT, UPT, UR21, 0x1, URZ ;  /* 0x0000000115157890 */ /* 0x000fe2000fffe0ff */
[----:B---34-:R-:W-:-:S11]  /*1ab0*/  UMOV UR13, URZ ;  /* 0x000000ff000d7c82 */ /* 0x018fd60008000000 */
.L_x_43:
[----:B------:R-:W2:Y:S02]  /*1ac0*/  S2UR UR6, SR_CgaCtaId ;  /* 0x00000000000679c3 */ /* 0x000ea40000008800 */
[----:B--2---:R-:W-:-:S09]  /*1ad0*/  UISETP.NE.AND UP0, UPT, UR6, URZ, UPT ;  /* 0x000000ff0600728c */ /* 0x004fd2000bf05270 */
[----:B------:R-:W-:Y:S05]  /*1ae0*/  BRA.U UP0, `(.L_x_24) ;  /* 0x0000000100287547 */ /* 0x000fea000b800000 */
[----:B------:R-:W-:Y:S02]  /*1af0*/  LEA R0, R9, UR15, 0x3 ;  /* 0x0000000f09007c11 */ /* 0x000fe4000f8e18ff */
[----:B------:R-:W-:-:S04]  /*1b00*/  SHF.L.U32 R2, R8, 0x1f, RZ ;  /* 0x0000001f08027819 */ /* 0x000fc800000006ff */
[----:B------:R-:W2:Y:S02]  /*1b10*/  SYNCS.PHASECHK.TRANS64.TRYWAIT P0, [R0+URZ+0x200], R2 ;  /* 0x00020002000075a7 */ /* 0x000ea400080011ff */
[----:B--2---:R-:W-:Y:S05]  /*1b20*/  @!P0 BRA `(.L_x_25) ;  /* 0x0000006c00008947 */ /* 0x004fea0003800000 */
.L_x_147:
[----:B------:R-:W-:Y:S01]  /*1b30*/  VIADD R9, R9, 0x1 ;  /* 0x0000000109097836 */ /* 0x000fe20000000000 */
[----:B------:R2:W-:Y:S04]  /*1b40*/  SYNCS.ARRIVE.TRANS64.A1T0 RZ, [R0+URZ+0x1f0], RZ ;  /* 0x0001f0ff00ff79a7 */ /* 0x0005e800081000ff */
[----:B------:R-:W-:-:S04]  /*1b50*/  ISETP.NE.AND P0, PT, R9, 0x2, PT ;  /* 0x000000020900780c */ /* 0x000fc80003f05270 */
[----:B------:R-:W-:Y:S02]  /*1b60*/  SEL R9, R9, RZ, P0 ;  /* 0x000000ff09097207 */ /* 0x000fe40000000000 */
[----:B--2---:R-:W-:-:S04]  /*1b70*/  SEL R0, RZ, 0x1, P0 ;  /* 0x00000001ff007807 */ /* 0x004fc80000000000 */
[----:B------:R-:W-:-:S07]  /*1b80*/  LOP3.LUT R8, R8, R0, RZ, 0x3c, !PT ;  /* 0x0000000008087212 */ /* 0x000fce00078e3cff */
.L_x_24:
[----:B------:R-:W-:Y:S01]  /*1b90*/  ULEA UR6, UR13, UR15, 0x3 ;  /* 0x0000000f0d067291 */ /* 0x000fe2000f8e18ff */
[----:B------:R-:W-:Y:S01]  /*1ba0*/  SHF.L.U32 R0, R12, 0x1f, RZ ;  /* 0x0000001f0c007819 */ /* 0x000fe200000006ff */
[----:B------:R-:W-:Y:S02]  /*1bb0*/  UISETP.GE.U32.AND UP0, UPT, UR46, 0x3f, UPT ;  /* 0x0000003f2e00788c */ /* 0x000fe4000bf06070 */
[----:B------:R-:W-:Y:S02]  /*1bc0*/  USHF.L.U32 UR35, UR20, 0x6, URZ ;  /* 0x0000000614237899 */ /* 0x000fe400080006ff */
[----:B------:R-:W-:Y:S01]  /*1bd0*/  UIMAD UR19, UR24, 0x60, UR45 ;  /* 0x00000060181378a4 */ /* 0x000fe2000f8e022d */
[----:B------:R-:W-:Y:S02]  /*1be0*/  UMOV UR14, URZ ;  /* 0x000000ff000e7c82 */ /* 0x000fe40008000000 */
[----:B------:R2:W3:Y:S02]  /*1bf0*/  SYNCS.PHASECHK.TRANS64.TRYWAIT P0, [UR6+0xa8], R0 ;  /* 0x0000a800ff0075a7 */ /* 0x0004e40008001106 */
[----:B------:R-:W-:Y:S07]  /*1c00*/  BRA.U !UP0, `(.L_x_26) ;  /* 0x0000000108c07547 */ /* 0x000fee000b800000 */
[----:B------:R-:W-:Y:S01]  /*1c10*/  UMOV UR8, URZ ;  /* 0x000000ff00087c82 */ /* 0x000fe20008000000 */
[----:B------:R-:W-:-:S05]  /*1c20*/  UMOV UR7, UR13 ;  /* 0x0000000d00077c82 */ /* 0x000fca0008000000 */
.L_x_32:
[----:B---3--:R-:W-:Y:S01]  /*1c30*/  @!P3 MOV R2, 0x2800 ;  /* 0x000028000002b802 */ /* 0x008fe20000000f00 */
[----:B----4-:R-:W-:Y:S01]  /*1c40*/  ULEA UR33, UR7, UR15, 0x3 ;  /* 0x0000000f07217291 */ /* 0x010fe2000f8e18ff */
[----:B-1-3--:R-:W-:Y:S11]  /*1c50*/  @P0 BRA `(.L_x_27) ;  /* 0x00000000000c0947 */ /* 0x00aff60003800000 */
[----:B------:R-:W-:Y:S04]  /*1c60*/  SHF.L.U32 R3, R12, 0x1f, RZ ;  /* 0x0000001f0c037819 */ /* 0x000fe800000006ff */
[----:B------:R-:W3:Y:S02]  /*1c70*/  SYNCS.PHASECHK.TRANS64.TRYWAIT P0, [UR33+0xa8], R3 ;  /* 0x0000a803ff0075a7 */ /* 0x000ee40008001121 */
[----:B---3--:R-:W-:Y:S05]  /*1c80*/  @!P0 BRA `(.L_x_28) ;  /* 0x0000006800bc8947 */ /* 0x008fea0003800000 */
.L_x_27:
[----:B------:R3:W-:Y:S01]  /*1c90*/  @!P3 SYNCS.ARRIVE.TRANS64 RZ, [UR33], R2 ;  /* 0x00000002ffffb9a7 */ /* 0x0007e20008000021 */
[----:B------:R-:W-:Y:S04]  /*1ca0*/  ULOP3.LUT UR6, UR26, 0x2, URZ, 0xfc, !UPT ;  /* 0x000000021a067892 */ /* 0x000fe8000f8efcff */
[----:B------:R-:W-:Y:S09]  /*1cb0*/  UISETP.NE.AND UP0, UPT, UR6, 0x2, UPT ;  /* 0x000000020600788c */ /* 0x000ff2000bf05270 */
[----:B------:R-:W-:Y:S05]  /*1cc0*/  BRA.U UP0, `(.L_x_29) ;  /* 0x0000000100047547 */ /* 0x000fea000b800000 */
[----:B-1----:R-:W-:Y:S05]  /*1cd0*/  BPT.TRAP 0x1 ;  /* 0x000000040000795c */ /* 0x002fea0000300000 */
.L_x_29:
[----:B------:R-:W-:Y:S04]  /*1ce0*/  BSSY.RECONVERGENT B0, `(.L_x_30) ;  /* 0x0000003000007945 */ /* 0x000fe80003800200 */
[----:B------:R-:W-:Y:S05]  /*1cf0*/  @P2 BRA `(.L_x_31) ;  /* 0x0000000000042947 */ /* 0x000fea0003800000 */
[----:B-1----:R-:W-:Y:S05]  /*1d00*/  BPT.TRAP 0x1 ;  /* 0x000000040000795c */ /* 0x002fea0000300000 */
.L_x_31:
[----:B-1----:R-:W-:Y:S05]  /*1d10*/  BSYNC.RECONVERGENT B0 ;  /* 0x0000000000007941 */ /* 0x002fea0003800200 */
.L_x_30:
[----:B------:R-:W-:Y:S02]  /*1d20*/  UIADD3 UR6, UPT, UPT, UR7, 0x1, URZ ;  /* 0x0000000107067890 */ /* 0x000fe4000fffe0ff */
[----:B------:R-:W-:Y:S02]  /*1d30*/  UIADD3 UR22, UP1, UPT, UR28, 0x80, URZ ;  /* 0x000000801c167890 */ /* 0x000fe4000ff3e0ff */
[----:B------:R-:W-:Y:S02]  /*1d40*/  UISETP.NE.AND UP0, UPT, UR6, 0x15, UPT ;  /* 0x000000150600788c */ /* 0x000fe4000bf05270 */
[----:B------:R-:W-:Y:S02]  /*1d50*/  ULEA UR32, UR7, UR15, 0xc ;  /* 0x0000000f07207291 */ /* 0x000fe4000f8e60ff */
[----:B------:R-:W-:Y:S02]  /*1d60*/  USEL UR9, URZ, 0x1, UP0 ;  /* 0x00000001ff097887 */ /* 0x000fe40008000000 */
[----:B------:R-:W-:Y:S02]  /*1d70*/  USEL UR13, UR6, URZ, UP0 ;  /* 0x000000ff060d7287 */ /* 0x000fe40008000000 */
[----:B------:R-:W-:Y:S02]  /*1d80*/  USHF.L.U32 UR34, UR8, 0x5, URZ ;  /* 0x0000000508227899 */ /* 0x000fe400080006ff */
[----:B------:R-:W-:Y:S01]  /*1d90*/  ULEA UR6, UR13, UR15, 0x3 ;  /* 0x0000000f0d067291 */ /* 0x000fe2000f8e18ff */
[----:B------:R-:W-:Y:S01]  /*1da0*/  LOP3.LUT R12, R12, UR9, RZ, 0x3c, !PT ;  /* 0x000000090c0c7c12 */ /* 0x000fe2000f8e3cff */
[----:B------:R-:W-:Y:S02]  /*1db0*/  UIADD3.X UR23, UPT, UPT, URZ, UR29, URZ, UP1, !UPT ;  /* 0x0000001dff177290 */ /* 0x000fe40008ffe4ff */
[----:B------:R-:W-:Y:S01]  /*1dc0*/  UIADD3 UR32, UPT, UPT, UR32, 0x3600, URZ ;  /* 0x0000360020207890 */ /* 0x000fe2000fffe0ff */
[----:B--2---:R-:W-:Y:S01]  /*1dd0*/  SHF.L.U32 R0, R12, 0x1f, RZ ;  /* 0x0000001f0c007819 */ /* 0x004fe200000006ff */
[----:B------:R-:W-:Y:S02]  /*1de0*/  UIADD3 UR10, UP0, UPT, UR28, 0x180, URZ ;  /* 0x000001801c0a7890 */ /* 0x000fe4000ff1e0ff */
[----:B------:R-:W-:Y:S01]  /*1df0*/  UIADD3 UR8, UPT, UPT, UR8, 0x1, URZ ;  /* 0x0000000108087890 */ /* 0x000fe2000fffe0ff */
[----:B------:R4:W1:Y:S01]  /*1e00*/  SYNCS.PHASECHK.TRANS64.TRYWAIT P0, [UR6+0xa8], R0 ;  /* 0x0000a800ff0075a7 */ /* 0x0008620008001106 */
[----:B------:R-:W-:Y:S02]  /*1e10*/  UIMAD UR6, UR7, 0xc00, UR4 ;  /* 0x00000c00070678a4 */ /* 0x000fe4000f8e0204 */
[----:B------:R-:W-:Y:S02]  /*1e20*/  UIADD3.X UR11, UPT, UPT, URZ, UR29, URZ, UP0, !UPT ;  /* 0x0000001dff0b7290 */ /* 0x000fe400087fe4ff */
[----:B------:R-:W-:Y:S01]  /*1e30*/  ULEA UR6, UR6, UR15, 0x1 ;  /* 0x0000000f06067291 */ /* 0x000fe2000f8e08ff */
[----:B------:R-:W-:Y:S01]  /*1e40*/  UMOV UR24, 0x0 ;  /* 0x0000000000187882 */ /* 0x000fe20000000000 */
[----:B------:R-:W-:Y:S02]  /*1e50*/  UMOV UR25, 0x10000000 ;  /* 0x1000000000197882 */ /* 0x000fe40000000000 */
[----:B------:R-:W-:Y:S01]  /*1e60*/  UIADD3 UR16, UPT, UPT, UR6, 0x18600, URZ ;  /* 0x0001860006107890 */ /* 0x000fe2000fffe0ff */
[----:B------:R4:W-:Y:S01]  /*1e70*/  UTMALDG.3D [UR32], [UR22], desc[UR24] ;  /* 0x00001820160075b4 */ /* 0x0009e20008011000 */
[----:B------:R-:W-:Y:S01]  /*1e80*/  UISETP.NE.AND UP0, UPT, UR8, UR21, UPT ;  /* 0x000000150800728c */ /* 0x000fe2000bf05270 */
[----:B------:R-:W-:Y:S01]  /*1e90*/  UMOV UR6, 0x30000 ;  /* 0x0003000000067882 */ /* 0x000fe20000000000 */
[----:B------:R-:W-:Y:S01]  /*1ea0*/  UMOV UR20, UR36 ;  /* 0x0000002400147c82 */ /* 0x000fe20008000000 */
[----:B------:R-:W-:Y:S01]  /*1eb0*/  UMOV UR17, UR33 ;  /* 0x0000002100117c82 */ /* 0x000fe20008000000 */
[----:B------:R-:W-:Y:S01]  /*1ec0*/  UMOV UR18, UR34 ;  /* 0x0000002200127c82 */ /* 0x000fe20008000000 */
[----:B------:R-:W-:Y:S02]  /*1ed0*/  UMOV UR14, UR21 ;  /* 0x00000015000e7c82 */ /* 0x000fe40008000000 */
[----:B------:R4:W-:Y:S01]  /*1ee0*/  UTMALDG.3D.MULTICAST [UR16], [UR10], UR6, desc[UR24] ;  /* 0x000018100a0073b4 */ /* 0x0009e20008011806 */
[----:B------:R-:W-:Y:S01]  /*1ef0*/  UMOV UR7, UR13 ;  /* 0x0000000d00077c82 */ /* 0x000fe20008000000 */
[----:B------:R-:W-:Y:S05]  /*1f00*/  BRA.U UP0, `(.L_x_32) ;  /* 0xfffffffd00487547 */ /* 0x000fea000b83ffff */
.L_x_26:
[----:B----4-:R-:W-:Y:S01]  /*1f10*/  ULEA UR6, UR13, UR15, 0x3 ;  /* 0x0000000f0d067291 */ /* 0x010fe2000f8e18ff */
[----:B--2---:R-:W-:Y:S01]  /*1f20*/  SHF.L.U32 R0, R12, 0x1f, RZ ;  /* 0x0000001f0c007819 */ /* 0x004fe200000006ff */
[----:B------:R-:W-:Y:S01]  /*1f30*/  @!P1 SYNCS.ARRIVE.TRANS64.A1T0 RZ, [UR15+0x188], RZ ;  /* 0x000188ffffff99a7 */ /* 0x000fe2000810000f */
[----:B------:R-:W-:-:S06]  /*1f40*/  UISETP.GT.AND UP0, UPT, UR43, UR41, UPT ;  /* 0x000000292b00728c */ /* 0x000fcc000bf04270 */
[----:B-1-3--:R1:W2:Y:S03]  /*1f50*/  SYNCS.PHASECHK.TRANS64.TRYWAIT P0, [UR6+0xa8], R0 ;  /* 0x0000a800ff0075a7 */ /* 0x00a2a60008001106 */
[----:B------:R-:W-:Y:S05]  /*1f60*/  BRA.U !UP0, `(.L_x_33) ;  /* 0x0000000108bc7547 */ /* 0x000fea000b800000 */
[----:B------:R-:W-:Y:S01]  /*1f70*/  UIADD3 UR27, UPT, UPT, UR44, UR14, URZ ;  /* 0x0000000e2c1b7290 */ /* 0x000fe2000fffe0ff */
[----:B------:R-:W-:-:S11]  /*1f80*/  UMOV UR6, UR13 ;  /* 0x0000000d00067c82 */ /* 0x000fd60008000000 */
.L_x_39:
[----:B--2---:R-:W-:Y:S01]  /*1f90*/  @!P3 MOV R2, 0x2800 ;  /* 0x000028000002b802 */ /* 0x004fe20000000f00 */
[----:B---3--:R-:W-:Y:S01]  /*1fa0*/  ULEA UR9, UR6, UR15, 0x3 ;  /* 0x0000000f06097291 */ /* 0x008fe2000f8e18ff */
[----:B--2-4-:R-:W-:Y:S11]  /*1fb0*/  @P0 BRA `(.L_x_34) ;  /* 0x00000000000c0947 */ /* 0x014ff60003800000 */
[----:B------:R-:W-:Y:S04]  /*1fc0*/  SHF.L.U32 R3, R12, 0x1f, RZ ;  /* 0x0000001f0c037819 */ /* 0x000fe800000006ff */
[----:B------:R-:W2:Y:S02]  /*1fd0*/  SYNCS.PHASECHK.TRANS64.TRYWAIT P0, [UR9+0xa8], R3 ;  /* 0x0000a803ff0075a7 */ /* 0x000ea40008001109 */
[----:B--2---:R-:W-:Y:S05]  /*1fe0*/  @!P0 BRA `(.L_x_35) ;  /* 0x0000006400fc8947 */ /* 0x004fea0003800000 */
.L_x_34:
[----:B------:R2:W-:Y:S01]  /*1ff0*/  @!P3 SYNCS.ARRIVE.TRANS64 RZ, [UR9], R2 ;  /* 0x00000002ffffb9a7 */ /* 0x0005e20008000009 */
[----:B------:R-:W-:Y:S04]  /*2000*/  ULOP3.LUT UR7, UR26, 0x2, URZ, 0xfc, !UPT ;  /* 0x000000021a077892 */ /* 0x000fe8000f8efcff */
[----:B------:R-:W-:Y:S09]  /*2010*/  UISETP.NE.AND UP0, UPT, UR7, 0x2, UPT ;  /* 0x000000020700788c */ /* 0x000ff2000bf05270 */
[----:B------:R-:W-:Y:S05]  /*2020*/  BRA.U UP0, `(.L_x_36) ;  /* 0x0000000100047547 */ /* 0x000fea000b800000 */
[----:B------:R-:W-:Y:S05]  /*2030*/  BPT.TRAP 0x1 ;  /* 0x000000040000795c */ /* 0x000fea0000300000 */
.L_x_36:
[----:B------:R-:W-:Y:S04]  /*2040*/  BSSY.RECONVERGENT B0, `(.L_x_37) ;  /* 0x0000003000007945 */ /* 0x000fe80003800200 */
[----:B------:R-:W-:Y:S05]  /*2050*/  @P2 BRA `(.L_x_38) ;  /* 0x0000000000042947 */ /* 0x000fea0003800000 */
[----:B------:R-:W-:Y:S05]  /*2060*/  BPT.TRAP 0x1 ;  /* 0x000000040000795c */ /* 0x000fea0000300000 */
.L_x_38:
[----:B------:R-:W-:Y:S05]  /*2070*/  BSYNC.RECONVERGENT B0 ;  /* 0x0000000000007941 */ /* 0x000fea0003800200 */
.L_x_37:
[----:B------:R-:W-:Y:S02]  /*2080*/  UIADD3 UR7, UPT, UPT, UR6, 0x1, URZ ;  /* 0x0000000106077890 */ /* 0x000fe4000fffe0ff */
[----:B------:R-:W-:Y:S02]  /*2090*/  UIADD3 UR22, UP1, UPT, UR28, 0x80, URZ ;  /* 0x000000801c167890 */ /* 0x000fe4000ff3e0ff */
[----:B------:R-:W-:Y:S02]  /*20a0*/  UISETP.NE.AND UP0, UPT, UR7, 0x15, UPT ;  /* 0x000000150700788c */ /* 0x000fe4000bf05270 */
[----:B------:R-:W-:Y:S02]  /*20b0*/  USHF.L.U32 UR10, UR14, 0x5, URZ ;  /* 0x000000050e0a7899 */ /* 0x000fe400080006ff */
[----:B------:R-:W-:Y:S02]  /*20c0*/  USEL UR8, URZ, 0x1, UP0 ;  /* 0x00000001ff087887 */ /* 0x000fe40008000000 */
[----:B------:R-:W-:Y:S02]  /*20d0*/  USEL UR13, UR7, URZ, UP0 ;  /* 0x000000ff070d7287 */ /* 0x000fe40008000000 */
[----:B------:R-:W-:Y:S02]  /*20e0*/  UIADD3.X UR23, UPT, UPT, URZ, UR29, URZ, UP1, !UPT ;  /* 0x0000001dff177290 */ /* 0x000fe40008ffe4ff */
[----:B------:R-:W-:Y:S01]  /*20f0*/  ULEA UR7, UR13, UR15, 0x3 ;  /* 0x0000000f0d077291 */ /* 0x000fe2000f8e18ff */
[----:B------:R-:W-:Y:S01]  /*2100*/  LOP3.LUT R12, R12, UR8, RZ, 0x3c, !PT ;  /* 0x000000080c0c7c12 */ /* 0x000fe2000f8e3cff */
[----:B------:R-:W-:Y:S02]  /*2110*/  ULEA UR8, UR6, UR15, 0xc ;  /* 0x0000000f06087291 */ /* 0x000fe4000f8e60ff */
[----:B------:R-:W-:Y:S01]  /*2120*/  UIADD3 UR24, UP0, UPT, UR28, 0x180, URZ ;  /* 0x000001801c187890 */ /* 0x000fe2000ff1e0ff */
[----:B-1----:R-:W-:Y:S01]  /*2130*/  SHF.L.U32 R0, R12, 0x1f, RZ ;  /* 0x0000001f0c007819 */ /* 0x002fe200000006ff */
[----:B------:R-:W-:Y:S02]  /*2140*/  UIADD3 UR8, UPT, UPT, UR8, 0x3600, URZ ;  /* 0x0000360008087890 */ /* 0x000fe4000fffe0ff */
[----:B------:R-:W-:Y:S01]  /*2150*/  UIMAD UR16, UR6, 0x1800, UR5 ;  /* 0x00001800061078a4 */ /* 0x000fe2000f8e0205 */
[----:B------:R3:W4:Y:S01]  /*2160*/  SYNCS.PHASECHK.TRANS64.TRYWAIT P0, [UR7+0xa8], R0 ;  /* 0x0000a800ff0075a7 */ /* 0x0007220008001107 */
[----:B------:R-:W-:Y:S01]  /*2170*/  UMOV UR30, 0x0 ;  /* 0x00000000001e7882 */ /* 0x000fe20000000000 */
[----:B------:R-:W-:Y:S01]  /*2180*/  UMOV UR31, 0x10000000 ;  /* 0x10000000001f7882 */ /* 0x000fe20000000000 */
[----:B------:R-:W-:Y:S01]  /*2190*/  UMOV UR11, UR35 ;  /* 0x00000023000b7c82 */ /* 0x000fe20008000000 */
[----:B------:R-:W-:Y:S01]  /*21a0*/  UMOV UR12, UR36 ;  /* 0x00000024000c7c82 */ /* 0x000fe20008000000 */
[----:B------:R-:W-:Y:S01]  /*21b0*/  UIADD3.X UR25, UPT, UPT, URZ, UR29, URZ, UP0, !UPT ;  /* 0x0000001dff197290 */ /* 0x000fe200087fe4ff */
[----:B------:R3:W-:Y:S01]  /*21c0*/  UTMALDG.3D [UR8], [UR22], desc[UR30] ;  /* 0x00001e08160075b4 */ /* 0x0007e20008011000 */
[----:B------:R-:W-:Y:S01]  /*21d0*/  UIADD3 UR14, UPT, UPT, UR14, 0x1, URZ ;  /* 0x000000010e0e7890 */ /* 0x000fe2000fffe0ff */
[----:B------:R-:W-:Y:S01]  /*21e0*/  UMOV UR7, 0x30000 ;  /* 0x0003000000077882 */ /* 0x000fe20000000000 */
[----:B------:R-:W-:Y:S01]  /*21f0*/  UMOV UR20, UR36 ;  /* 0x0000002400147c82 */ /* 0x000fe20008000000 */
[----:B------:R-:W-:Y:S01]  /*2200*/  UMOV UR17, UR9 ;  /* 0x0000000900117c82 */ /* 0x000fe20008000000 */
[----:B------:R-:W-:Y:S01]  /*2210*/  UMOV UR18, UR10 ;  /* 0x0000000a00127c82 */ /* 0x000fe20008000000 */
[----:B------:R-:W-:Y:S02]  /*2220*/  UISETP.NE.AND UP0, UPT, UR14, UR27, UPT ;  /* 0x0000001b0e00728c */ /* 0x000fe4000bf05270 */
[----:B------:R3:W-:Y:S01]  /*2230*/  UTMALDG.3D.MULTICAST [UR16], [UR24], UR7, desc[UR30] ;  /* 0x00001e10180073b4 */ /* 0x0007e20008011807 */
[----:B------:R-:W-:Y:S06]  /*2240*/  UMOV UR6, UR13 ;  /* 0x0000000d00067c82 */ /* 0x000fec0008000000 */
[----:B------:R-:W-:Y:S05]  /*2250*/  BRA.U UP0, `(.L_x_39) ;  /* 0xfffffffd004c7547 */ /* 0x000fea000b83ffff */
.L_x_33:
[C---:B------:R-:W-:Y:S01]  /*2260*/  LEA R3, R11.reuse, UR15, 0x3 ;  /* 0x0000000f0b037c11 */ /* 0x040fe2000f8e18ff */
[----:B------:R-:W-:Y:S01]  /*2270*/  NOP ;  /* 0x0000000000007918 */ /* 0x000fe20000000000 */
[----:B-1-3--:R-:W-:Y:S02]  /*2280*/  SHF.L.U32 R0, R10, 0x1f, RZ ;  /* 0x0000001f0a007819 */ /* 0x00afe400000006ff */
[----:B------:R-:W-:Y:S02]  /*2290*/  LEA R4, R11, UR15, 0x4 ;  /* 0x0000000f0b047c11 */ /* 0x000fe4000f8e20ff */
[----:B--2-4-:R-:W1:Y:S02]  /*22a0*/  SYNCS.PHASECHK.TRANS64.TRYWAIT P0, [R3+URZ+0x190], R0 ;  /* 0x00019000030075a7 */ /* 0x014e6400080011ff */
[----:B-1----:R-:W-:Y:S05]  /*22b0*/  @!P0 BRA `(.L_x_40) ;  /* 0x0000006400608947 */ /* 0x002fea0003800000 */
.L_x_150:
[----:B------:R-:W2:Y:S01]  /*22c0*/  LDS.128 R4, [R4+0x220] ;  /* 0x0002200004047984 */ /* 0x000ea20000000c00 */
[----:B------:R-:W-:Y:S01]  /*22d0*/  UISETP.GE.AND UP0, UPT, UR42, 0x1, UPT ;  /* 0x000000012a00788c */ /* 0x000fe2000bf06270 */
[----:B------:R-:W-:Y:S01]  /*22e0*/  @!PT LDS RZ, [RZ] ;  /* 0x00000000fffff984 */ /* 0x000fe20000000800 */
[----:B------:R-:W-:Y:S01]  /*22f0*/  @!PT LDS RZ, [RZ] ;  /* 0x00000000fffff984 */ /* 0x000fe20000000800 */
[----:B------:R-:W-:Y:S01]  /*2300*/  @!PT LDS RZ, [RZ] ;  /* 0x00000000fffff984 */ /* 0x000fe20000000800 */
[----:B------:R-:W-:Y:S01]  /*2310*/  @!PT LDS RZ, [RZ] ;  /* 0x00000000fffff984 */ /* 0x000fe20000000800 */
[----:B------:R3:W-:Y:S06]  /*2320*/  MEMBAR.ALL.CTA ;  /* 0x0000000000007992 */ /* 0x0007ec0000008000 */
[----:B---3--:R-:W3:Y:S01]  /*2330*/  FENCE.VIEW.ASYNC.S ;  /* 0x00000000000073c6 */ /* 0x008ee20000000000 */
[----:B--2---:R-:W-:-:S13]  /*2340*/  LOP3.LUT P0, RZ, R6, 0x1, RZ, 0xc0, !PT ;  /* 0x0000000106ff7812 */ /* 0x004fda000780c0ff */
[----:B---3--:R-:W-:Y:S01]  /*2350*/  VOTEU.ANY UP1, P0 ;  /* 0x0000000000ff7886 */ /* 0x008fe20000020100 */
[----:B------:R-:W-:-:S13]  /*2360*/  PLOP3.LUT P0, PT, PT, PT, UP1, 0x80, 0x8 ;  /* 0x000000000008781c */ /* 0x000fda0003f0f018 */
[----:B-1----:R-:W-:Y:S02]  /*2370*/  @P0 LOP3.LUT R0, R5, 0xffff, RZ, 0xc0, !PT ;  /* 0x0000ffff05000812 */ /* 0x002fe400078ec0ff */
[----:B------:R-:W-:Y:S02]  /*2380*/  @P0 MOV R2, R4 ;  /* 0x0000000400020202 */ /* 0x000fe40000000f00 */
[----:B------:R-:W-:Y:S01]  /*2390*/  @P0 R2UR UR7, R0 ;  /* 0x00000000000702ca */ /* 0x000fe200000e0000 */
[----:B------:R-:W-:Y:S01]  /*23a0*/  VIADD R0, R3, 0x1a0 ;  /* 0x000001a003007836 */ /* 0x000fe20000000000 */
[----:B------:R-:W-:Y:S02]  /*23b0*/  @P0 SHF.R.U32.HI R4, RZ, 0x10, R5 ;  /* 0x00000010ff040819 */ /* 0x000fe40000011605 */
[----:B------:R-:W-:Y:S02]  /*23c0*/  @P0 R2UR UR8, R2 ;  /* 0x00000000020802ca */ /* 0x000fe400000e0000 */
[----:B------:R-:W-:-:S02]  /*23d0*/  PRMT R0, RZ, 0x654, R0 ;  /* 0x00000654ff007816 */ /* 0x000fc40000000000 */
[----:B------:R-:W-:Y:S02]  /*23e0*/  @P0 R2UR UR6, R4 ;  /* 0x00000000040602ca */ /* 0x000fe400000e0000 */
[----:B------:R1:W-:Y:S03]  /*23f0*/  SYNCS.ARRIVE.TRANS64.RED.A1T0 RZ, [R0+URZ], RZ ;  /* 0x000000ff00ff79a7 */ /* 0x0003e600081004ff */
[----:B------:R-:W-:-:S04]  /*2400*/  @UP1 UMOV UR37, UR7 ;  /* 0x0000000700251c82 */ /* 0x000fc80008000000 */
[----:B------:R-:W-:-:S04]  /*2410*/  @UP1 UMOV UR38, UR8 ;  /* 0x0000000800261c82 */ /* 0x000fc80008000000 */
[----:B------:R-:W-:Y:S01]  /*2420*/  @UP1 UMOV UR36, UR6 ;  /* 0x0000000600241c82 */ /* 0x000fe20008000000 */
[----:B------:R-:W-:Y:S05]  /*2430*/  BRA.U !UP0, `(.L_x_41) ;  /* 0x0000000108d47547 */ /* 0x000fea000b800000 */
[----:B------:R-:W2:Y:S01]  /*2440*/  LDCU.128 UR16, c[0x0][0xb10] ;  /* 0x00016200ff1077ac */ /* 0x000ea20008000c00 */
[----:B------:R-:W3:Y:S01]  /*2450*/  LDCU UR12, c[0x0][0xb20] ;  /* 0x00016400ff0c77ac */ /* 0x000ee20008000800 */
[----:B------:R-:W4:Y:S01]  /*2460*/  LDCU UR20, c[0x0][0xb0c] ;  /* 0x00016180ff1477ac */ /* 0x000f220008000800 */
[----:B------:R-:W1:Y:S01]  /*2470*/  LDCU.64 UR10, c[0x0][0xb28] ;  /* 0x00016500ff0a77ac */ /* 0x000e620008000a00 */
[----:B------:R-:W-:Y:S02]  /*2480*/  UISETP.NE.AND UP3, UPT, UR42, 0x1, UPT ;  /* 0x000000012a00788c */ /* 0x000fe4000bf65270 */
[----:B--2---:R-:W-:Y:S02]  /*2490*/  UIMAD.WIDE.U32 UR8, UR39, UR19, URZ ;  /* 0x00000013270872a5 */ /* 0x004fe4000f8e00ff */
[----:B------:R-:W-:Y:S02]  /*24a0*/  UIMAD.WIDE.U32 UR6, UR40, UR16, URZ ;  /* 0x00000010280672a5 */ /* 0x000fe4000f8e00ff */
[----:B------:R-:W-:-:S02]  /*24b0*/  UISETP.NE.AND UP0, UPT, UR18, 0x1, UPT ;  /* 0x000000011200788c */ /* 0x000fc4000bf05270 */
[----:B------:R-:W-:Y:S01]  /*24c0*/  UIMAD.WIDE.U32 UR30, UR37, UR19, URZ ;  /* 0x00000013251e72a5 */ /* 0x000fe2000f8e00ff */
[----:B------:R-:W-:Y:S02]  /*24d0*/  UMOV UR8, UR9 ;  /* 0x0000000900087c82 */ /* 0x000fe40008000000 */
[----:B------:R-:W-:Y:S01]  /*24e0*/  UMOV UR6, UR7 ;  /* 0x0000000700067c82 */ /* 0x000fe20008000000 */
[----:B---3--:R-:W-:Y:S02]  /*24f0*/  USHF.R.U32.HI UR8, URZ, UR12, UR8 ;  /* 0x0000000cff087299 */ /* 0x008fe40008011608 */
[----:B----4-:R-:W-:Y:S02]  /*2500*/  UISETP.NE.AND UP2, UPT, UR20, 0x1, UPT ;  /* 0x000000011400788c */ /* 0x010fe4000bf45270 */
[----:B------:R-:W-:Y:S02]  /*2510*/  USHF.R.U32.HI UR6, URZ, UR17, UR6 ;  /* 0x00000011ff067299 */ /* 0x000fe40008011606 */
[----:B------:R-:W-:-:S02]  /*2520*/  USEL UR7, UR39, UR8, !UP0 ;  /* 0x0000000827077287 */ /* 0x000fc4000c000000 */
[----:B------:R-:W-:Y:S02]  /*2530*/  USEL UR8, UR40, UR6, !UP2 ;  /* 0x0000000628087287 */ /* 0x000fe4000d000000 */
[----:B-1----:R-:W-:Y:S01]  /*2540*/  UIMAD.WIDE.U32 UR22, UR7, UR10, URZ ;  /* 0x0000000a071672a5 */ /* 0x002fe2000f8e00ff */
[----:B------:R-:W-:Y:S01]  /*2550*/  UMOV UR6, UR31 ;  /* 0x0000001f00067c82 */ /* 0x000fe20008000000 */
[----:B------:R-:W-:Y:S02]  /*2560*/  UIMAD.WIDE.U32 UR24, UR38, UR16, URZ ;  /* 0x00000010261872a5 */ /* 0x000fe4000f8e00ff */
[----:B------:R-:W-:-:S03]  /*2570*/  UIMAD.WIDE.U32 UR30, UR8, UR10, URZ ;  /* 0x0000000a081e72a5 */ /* 0x000fc6000f8e00ff */
[----:B------:R-:W-:Y:S01]  /*2580*/  UMOV UR22, UR23 ;  /* 0x0000001700167c82 */ /* 0x000fe20008000000 */
[----:B------:R-:W-:Y:S02]  /*2590*/  USHF.R.U32.HI UR6, URZ, UR12, UR6 ;  /* 0x0000000cff067299 */ /* 0x000fe40008011606 */
[----:B------:R-:W-:Y:S01]  /*25a0*/  @UP3 USHF.R.U32.HI UR7, URZ, UR11, UR22 ;  /* 0x0000000bff073299 */ /* 0x000fe20008011616 */
[----:B------:R-:W-:Y:S01]  /*25b0*/  UMOV UR24, UR25 ;  /* 0x0000001900187c82 */ /* 0x000fe20008000000 */
[----:B------:R-:W-:Y:S01]  /*25c0*/  UMOV UR30, UR31 ;  /* 0x0000001f001e7c82 */ /* 0x000fe20008000000 */
[----:B------:R-:W-:Y:S02]  /*25d0*/  USHF.R.U32.HI UR17, URZ, UR17, UR24 ;  /* 0x00000011ff117299 */ /* 0x000fe40008011618 */
[----:B------:R-:W-:Y:S02]  /*25e0*/  USEL UR6, UR37, UR6, !UP0 ;  /* 0x0000000625067287 */ /* 0x000fe4000c000000 */
[----:B------:R-:W-:-:S02]  /*25f0*/  @UP3 USHF.R.U32.HI UR8, URZ, UR11, UR30 ;  /* 0x0000000bff083299 */ /* 0x000fc4000801161e */
[----:B------:R-:W-:Y:S02]  /*2600*/  UIMAD UR9, UR42, UR7, URZ ;  /* 0x000000072a0972a4 */ /* 0x000fe4000f8e02ff */
[----:B------:R-:W-:Y:S02]  /*2610*/  USEL UR7, UR38, UR17, !UP2 ;  /* 0x0000001126077287 */ /* 0x000fe4000d000000 */
[----:B------:R-:W-:Y:S02]  /*2620*/  UIMAD UR12, UR42, UR8, URZ ;  /* 0x000000082a0c72a4 */ /* 0x000fe4000f8e02ff */
[----:B------:R-:W-:Y:S02]  /*2630*/  UISETP.GE.AND UP0, UPT, UR6, UR9, UPT ;  /* 0x000000090600728c */ /* 0x000fe4000bf06270 */
[----:B------:R-:W-:Y:S02]  /*2640*/  UIMAD.WIDE.U32 UR22, UR6, UR10, URZ ;  /* 0x0000000a061672a5 */ /* 0x000fe4000f8e00ff */
[----:B------:R-:W-:-:S02]  /*2650*/  UISETP.GE.OR UP0, UPT, UR7, UR12, UP0 ;  /* 0x0000000c0700728c */ /* 0x000fc40008706670 */
[----:B------:R-:W-:Y:S02]  /*2660*/  UIMAD.WIDE.U32 UR16, UR7, UR10, URZ ;  /* 0x0000000a071072a5 */ /* 0x000fe4000f8e00ff */
[----:B------:R-:W-:Y:S01]  /*2670*/  UIADD3 UR12, UPT, UPT, -UR6, URZ, URZ ;  /* 0x000000ff060c7290 */ /* 0x000fe2000fffe1ff */
[----:B------:R-:W-:Y:S01]  /*2680*/  UMOV UR10, UR23 ;  /* 0x00000017000a7c82 */ /* 0x000fe20008000000 */
[----:B------:R-:W-:Y:S02]  /*2690*/  UIADD3 UR14, UPT, UPT, -UR7, URZ, URZ ;  /* 0x000000ff070e7290 */ /* 0x000fe4000fffe1ff */
[----:B------:R-:W-:-:S03]  /*26a0*/  USHF.R.U32.HI UR10, URZ, UR11, UR10 ;  /* 0x0000000bff0a7299 */ /* 0x000fc6000801160a */
[----:B------:R-:W-:Y:S01]  /*26b0*/  @!UP0 UMOV UR9, UR17 ;  /* 0x0000001100098c82 */ /* 0x000fe20008000000 */
[----:B------:R-:W-:Y:S02]  /*26c0*/  UIMAD UR12, UR18, UR12, UR37 ;  /* 0x0000000c120c72a4 */ /* 0x000fe4000f8e0225 */
[----:B------:R-:W-:Y:S02]  /*26d0*/  USEL UR10, UR6, UR10, !UP3 ;  /* 0x0000000a060a7287 */ /* 0x000fe4000d800000 */
[----:B------:R-:W-:Y:S02]  /*26e0*/  @!UP0 USHF.R.U32.HI UR9, URZ, UR11, UR9 ;  /* 0x0000000bff098299 */ /* 0x000fe40008011609 */
[----:B------:R-:W-:Y:S02]  /*26f0*/  UIADD3 UR11, UPT, UPT, -UR10, URZ, URZ ;  /* 0x000000ff0a0b7290 */ /* 0x000fe4000fffe1ff */
[----:B------:R-:W-:Y:S02]  /*2700*/  @!UP0 USEL UR9, UR7, UR9, !UP3 ;  /* 0x0000000907098287 */ /* 0x000fe4000d800000 */
[----:B------:R-:W-:-:S02]  /*2710*/  UIMAD UR11, UR42, UR11, UR6 ;  /* 0x0000000b2a0b72a4 */ /* 0x000fc4000f8e0206 */
[----:B------:R-:W-:Y:S02]  /*2720*/  @!UP0 UIADD3 UR10, UPT, UPT, UR10, -UR9, URZ ;  /* 0x800000090a0a8290 */ /* 0x000fe4000fffe0ff */
[----:B------:R-:W-:Y:S02]  /*2730*/  @!UP0 UIMAD UR9, UR11, UR8, UR9 ;  /* 0x000000080b0982a4 */ /* 0x000fe4000f8e0209 */
[----:B------:R-:W-:Y:S02]  /*2740*/  @!UP0 UIMAD UR6, UR42, UR10, UR7 ;  /* 0x0000000a2a0682a4 */ /* 0x000fe4000f8e0207 */
[----:B------:R-:W-:Y:S02]  /*2750*/  UIMAD UR8, UR20, UR14, UR38 ;  /* 0x0000000e140872a4 */ /* 0x000fe4000f8e0226 */
[----:B------:R-:W-:Y:S01]  /*2760*/  UIMAD UR37, UR6, UR18, UR12 ;  /* 0x00000012062572a4 */ /* 0x000fe2000f8e020c */
[----:B------:R-:W-:Y:S02]  /*2770*/  @!UP0 UMOV UR7, UR9 ;  /* 0x0000000900078c82 */ /* 0x000fe40008000000 */
[----:B------:R-:W-:-:S12]  /*2780*/  UIMAD UR38, UR7, UR20, UR8 ;  /* 0x00000014072672a4 */ /* 0x000fd8000f8e0208 */
.L_x_41:
[----:B------:R-:W2:Y:S02]  /*2790*/  LDCU UR6, c[0x0][0xb30] ;  /* 0x00016600ff0677ac */ /* 0x000ea40008000800 */
[----:B--2---:R-:W-:-:S09]  /*27a0*/  UISETP.NE.AND UP0, UPT, UR6, 0x1, UPT ;  /* 0x000000010600788c */ /* 0x004fd2000bf05270 */
[----:B------:R-:W-:Y:S05]  /*27b0*/  BRA.U UP0, `(.L_x_42) ;  /* 0x0000000100447547 */ /* 0x000fea000b800000 */
[----:B------:R-:W2:Y:S01]  /*27c0*/  LDCU.128 UR16, c[0x0][0xb10] ;  /* 0x00016200ff1077ac */ /* 0x000ea20008000c00 */
[----:B------:R-:W3:Y:S01]  /*27d0*/  LDCU UR10, c[0x0][0xb0c] ;  /* 0x00016180ff0a77ac */ /* 0x000ee20008000800 */
[----:B------:R-:W4:Y:S01]  /*27e0*/  LDCU UR11, c[0x0][0xb20] ;  /* 0x00016400ff0b77ac */ /* 0x000f220008000800 */
[----:B--2---:R-:W-:Y:S02]  /*27f0*/  UIMAD.WIDE.U32 UR8, UR38, UR16, URZ ;  /* 0x00000010260872a5 */ /* 0x004fe4000f8e00ff */
[----:B------:R-:W-:Y:S02]  /*2800*/  UIMAD.WIDE.U32 UR6, UR37, UR19, URZ ;  /* 0x00000013250672a5 */ /* 0x000fe4000f8e00ff */
[----:B---3--:R-:W-:Y:S02]  /*2810*/  UISETP.NE.AND UP2, UPT, UR10, 0x1, UPT ;  /* 0x000000010a00788c */ /* 0x008fe4000bf45270 */
[----:B------:R-:W-:Y:S01]  /*2820*/  UISETP.NE.AND UP0, UPT, UR18, 0x1, UPT ;  /* 0x000000011200788c */ /* 0x000fe2000bf05270 */
[----:B------:R-:W-:-:S02]  /*2830*/  UMOV UR8, UR9 ;  /* 0x0000000900087c82 */ /* 0x000fc40008000000 */
[----:B------:R-:W-:Y:S01]  /*2840*/  UMOV UR6, UR7 ;  /* 0x0000000700067c82 */ /* 0x000fe20008000000 */
[----:B------:R-:W-:Y:S02]  /*2850*/  USHF.R.U32.HI UR17, URZ, UR17, UR8 ;  /* 0x00000011ff117299 */ /* 0x000fe40008011608 */
[----:B----4-:R-:W-:Y:S02]  /*2860*/  USHF.R.U32.HI UR6, URZ, UR11, UR6 ;  /* 0x0000000bff067299 */ /* 0x010fe40008011606 */
[----:B------:R-:W-:Y:S02]  /*2870*/  USEL UR7, UR38, UR17, !UP2 ;  /* 0x0000001126077287 */ /* 0x000fe4000d000000 */
[----:B------:R-:W-:-:S04]  /*2880*/  USEL UR6, UR37, UR6, !UP0 ;  /* 0x0000000625067287 */ /* 0x000fc8000c000000 */
[----:B------:R-:W-:Y:S02]  /*2890*/  UIADD3 UR8, UPT, UPT, UR7, -UR6, URZ ;  /* 0x8000000607087290 */ /* 0x000fe4000fffe0ff */
[----:B------:R-:W-:Y:S02]  /*28a0*/  UIADD3 UR6, UPT, UPT, -UR7, UR6, URZ ;  /* 0x0000000607067290 */ /* 0x000fe4000fffe1ff */
[----:B------:R-:W-:Y:S02]  /*28b0*/  UIMAD UR37, UR8, UR18, UR37 ;  /* 0x00000012082572a4 */ /* 0x000fe4000f8e0225 */
[----:B------:R-:W-:-:S12]  /*28c0*/  UIMAD UR38, UR6, UR10, UR38 ;  /* 0x0000000a062672a4 */ /* 0x000fd8000f8e0226 */
.L_x_42:
[----:B------:R-:W-:Y:S01]  /*28d0*/  VIADD R11, R11, 0x1 ;  /* 0x000000010b0b7836 */ /* 0x000fe20000000000 */
[----:B------:R-:W-:Y:S01]  /*28e0*/  R2UR UR6, R47 ;  /* 0x000000002f0672ca */ /* 0x000fe200000e0000 */
[----:B------:R-:W-:Y:S01]  /*28f0*/  UIADD3 UR24, UPT, UPT, UR37, UR61, URZ ;  /* 0x0000003d25187290 */ /* 0x000fe2000fffe0ff */
[----:B------:R-:W-:Y:S02]  /*2900*/  PLOP3.LUT P1, PT, PT, PT, PT, 0x80, 0x8 ;  /* 0x000000000008781c */ /* 0x000fe40003f2f070 */
[----:B------:R-:W-:-:S04]  /*2910*/  ISETP.NE.AND P0, PT, R11, 0x2, PT ;  /* 0x000000020b00780c */ /* 0x000fc80003f05270 */
[----:B-1----:R-:W-:Y:S02]  /*2920*/  SEL R0, RZ, 0x1, P0 ;  /* 0x00000001ff007807 */ /* 0x002fe40000000000 */
[----:B------:R-:W-:Y:S02]  /*2930*/  SEL R11, R11, RZ, P0 ;  /* 0x000000ff0b0b7207 */ /* 0x000fe40000000000 */
[----:B------:R-:W-:Y:S01]  /*2940*/  LOP3.LUT R10, R10, R0, RZ, 0x3c, !PT ;  /* 0x000000000a0a7212 */ /* 0x000fe200078e3cff */
[----:B------:R-:W-:Y:S01]  /*2950*/  UIADD3 UR20, UPT, UPT, UR38, UR6, URZ ;  /* 0x0000000626147290 */ /* 0x000fe2000fffe0ff */
[----:B------:R-:W-:Y:S11]  /*2960*/  BRA.U UP1, `(.L_x_43) ;  /* 0xfffffff101547547 */ /* 0x000ff6000b83ffff */
[----:B------:R-:W-:Y:S01]  /*2970*/  UIADD3 UR15, UPT, UPT, UR15, 0xa8, URZ ;  /* 0x000000a80f0f7890 */ /* 0x000fe2000fffe0ff */
[----:B------:R-:W-:-:S03]  /*2980*/  SHF.L.U32 R2, R12, 0x1f, RZ ;  /* 0x0000001f0c027819 */ /* 0x000fc600000006ff */
[----:B------:R-:W-:-:S09]  /*2990*/  ULEA UR4, UR13, UR15, 0x3 ;  /* 0x0000000f0d047291 */ /* 0x000fd2000f8e18ff */
[----:B------:R-:W1:Y:S02]  /*29a0*/  SYNCS.PHASECHK.TRANS64.TRYWAIT P0, [UR4], R2 ;  /* 0x00000002ff0075a7 */ /* 0x000e640008001104 */
[----:B-1----:R-:W-:Y:S05]  /*29b0*/  @!P0 BRA `(.L_x_44) ;  /* 0x0000005c00b48947 */ /* 0x002fea0003800000 */
.L_x_152:
[----:B------:R-:W-:-:S04]  /*29c0*/  UIADD3 UR4, UPT, UPT, UR13, 0x1, URZ ;  /* 0x000000010d047890 */ /* 0x000fc8000fffe0ff */
[----:B------:R-:W-:-:S04]  /*29d0*/  UISETP.NE.AND UP0, UPT, UR4, 0x15, UPT ;  /* 0x000000150400788c */ /* 0x000fc8000bf05270 */
[----:B------:R-:W-:Y:S02]  /*29e0*/  USEL UR6, URZ, 0x1, UP0 ;  /* 0x00000001ff067887 */ /* 0x000fe40008000000 */
[----:B------:R-:W-:-:S04]  /*29f0*/  USEL UR4, UR4, URZ, UP0 ;  /* 0x000000ff04047287 */ /* 0x000fc80008000000 */
[----:B------:R-:W-:Y:S01]  /*2a00*/  ULEA UR5, UR4, UR15, 0x3 ;  /* 0x0000000f04057291 */ /* 0x000fe2000f8e18ff */
[----:B-1----:R-:W-:-:S04]  /*2a10*/  LOP3.LUT R2, R12, UR6, RZ, 0x3c, !PT ;  /* 0x000000060c027c12 */ /* 0x002fc8000f8e3cff */
[----:B------:R-:W-:-:S04]  /*2a20*/  SHF.L.U32 R3, R2, 0x1f, RZ ;  /* 0x0000001f02037819 */ /* 0x000fc800000006ff */
[----:B------:R-:W1:Y:S02]  /*2a30*/  SYNCS.PHASECHK.TRANS64.TRYWAIT P0, [UR5], R3 ;  /* 0x00000003ff0075a7 */ /* 0x000e640008001105 */
[----:B-1----:R-:W-:Y:S05]  /*2a40*/  @!P0 BRA `(.L_x_45) ;  /* 0x0000005c00a88947 */ /* 0x002fea0003800000 */
.L_x_154:
[----:B------:R-:W-:-:S04]  /*2a50*/  UIADD3 UR4, UPT, UPT, UR4, 0x1, URZ ;  /* 0x0000000104047890 */ /* 0x000fc8000fffe0ff */
[----:B------:R-:W-:-:S04]  /*2a60*/  UISETP.NE.AND UP0, UPT, UR4, 0x15, UPT ;  /* 0x000000150400788c */ /* 0x000fc8000bf05270 */
[----:B------:R-:W-:Y:S02]  /*2a70*/  USEL UR6, URZ, 0x1, UP0 ;  /* 0x00000001ff067887 */ /* 0x000fe40008000000 */
[----:B------:R-:W-:-:S04]  /*2a80*/  USEL UR4, UR4, URZ, UP0 ;  /* 0x000000ff04047287 */ /* 0x000fc80008000000 */
[----:B------:R-:W-:Y:S01]  /*2a90*/  ULEA UR5, UR4, UR15, 0x3 ;  /* 0x0000000f04057291 */ /* 0x000fe2000f8e18ff */
[----:B------:R-:W-:-:S04]  /*2aa0*/  LOP3.LUT R2, R2, UR6, RZ, 0x3c, !PT ;  /* 0x0000000602027c12 */ /* 0x000fc8000f8e3cff */
[----:B-1----:R-:W-:-:S04]  /*2ab0*/  SHF.L.U32 R3, R2, 0x1f, RZ ;  /* 0x0000001f02037819 */ /* 0x002fc800000006ff */
[----:B------:R-:W1:Y:S02]  /*2ac0*/  SYNCS.PHASECHK.TRANS64.TRYWAIT P0, [UR5], R3 ;  /* 0x00000003ff0075a7 */ /* 0x000e640008001105 */
[----:B-1----:R-:W-:Y:S05]  /*2ad0*/  @!P0 BRA `(.L_x_46) ;  /* 0x0000005c009c8947 */ /* 0x002fea0003800000 */
.L_x_156:
        /* <DEDUP_REMOVED lines=9> */
.L_x_158:
        /* <DEDUP_REMOVED lines=9> */
.L_x_160:
        /* <DEDUP_REMOVED lines=9> */
.L_x_162:
        /* <DEDUP_REMOVED lines=9> */
.L_x_164:
        /* <DEDUP_REMOVED lines=9> */
.L_x_166:
        /* <DEDUP_REMOVED lines=9> */
.L_x_168:
        /* <DEDUP_REMOVED lines=9> */
.L_x_170:
        /* <DEDUP_REMOVED lines=9> */
.L_x_172:
        /* <DEDUP_REMOVED lines=9> */
.L_x_174:
        /* <DEDUP_REMOVED lines=9> */
.L_x_176:
        /* <DEDUP_REMOVED lines=9> */
.L_x_178:
        /* <DEDUP_REMOVED lines=9> */
.L_x_180:
        /* <DEDUP_REMOVED lines=9> */
.L_x_182:
        /* <DEDUP_REMOVED lines=9> */
.L_x_184:
        /* <DEDUP_REMOVED lines=9> */
.L_x_186:
        /* <DEDUP_REMOVED lines=9> */
.L_x_188:
        /* <DEDUP_REMOVED lines=9> */
.L_x_190:
[----:B------:R-:W-:-:S04]  /*3470*/  UIADD3 UR4, UPT, UPT, UR4, 0x1, URZ ;  /* 0x0000000104047890 */ /* 0x000fc8000fffe0ff */
[----:B------:R-:W-:-:S04]  /*3480*/  UISETP.NE.AND UP0, UPT, UR4, 0x15, UPT ;  /* 0x000000150400788c */ /* 0x000fc8000bf05270 */
[----:B------:R-:W-:Y:S02]  /*3490*/  USEL UR5, URZ, 0x1, UP0 ;  /* 0x00000001ff057887 */ /* 0x000fe40008000000 */
[----:B------:R-:W-:-:S04]  /*34a0*/  USEL UR4, UR4, URZ, UP0 ;  /* 0x000000ff04047287 */ /* 0x000fc80008000000 */
[----:B------:R-:W-:Y:S01]  /*34b0*/  ULEA UR4, UR4, UR15, 0x3 ;  /* 0x0000000f04047291 */ /* 0x000fe2000f8e18ff */
[----:B------:R-:W-:-:S04]  /*34c0*/  LOP3.LUT R2, R2, UR5, RZ, 0x3c, !PT ;  /* 0x0000000502027c12 */ /* 0x000fc8000f8e3cff */
[----:B------:R-:W-:Y:S01]  /*34d0*/  SHF.L.U32 R2, R2, 0x1f, RZ ;  /* 0x0000001f02027819 */ /* 0x000fe200000006ff */
[----:B-1----:R-:W-:-:S07]  /*34e0*/  IMAD.U32 R0, RZ, RZ, UR4 ;  /* 0x00000004ff007e24 */ /* 0x002fce000f8e00ff */
.L_x_64:
[----:B-1----:R1:W2:Y:S02]  /*34f0*/  SYNCS.PHASECHK.TRANS64.TRYWAIT P0, [R0+URZ], R2 ;  /* 0x00000002000075a7 */ /* 0x0022a400080011ff */
[----:B--2---:R-:W-:Y:S05]  /*3500*/  @!P0 NANOSLEEP.SYNCS 0x989680 ;  /* 0x009896800000895d */ /* 0x004fea0003900000 */
[----:B------:R-:W2:Y:S02]  /*3510*/  @!P0 SYNCS.PHASECHK.TRANS64 P0, [R0+URZ], R2 ;  /* 0x00000002000085a7 */ /* 0x000ea400080010ff */
[----:B--2---:R-:W-:Y:S05]  /*3520*/  @P0 EXIT ;  /* 0x000000000000094d */ /* 0x004fea0003800000 */
[----:B------:R-:W-:Y:S05]  /*3530*/  BRA `(.L_x_64) ;  /* 0xfffffffc00ec7947 */ /* 0x000fea000383ffff */
.L_x_23:
[----:B------:R-:W1:Y:S02]  /*3540*/  S2UR UR4, SR_CgaCtaId ;  /* 0x00000000000479c3 */ /* 0x000e640000008800 */
[----:B-1----:R-:W-:-:S04]  /*3550*/  UISETP.NE.AND UP0, UPT, UR4, URZ, UPT ;  /* 0x000000ff0400728c */ /* 0x002fc8000bf05270 */
[----:B------:R-:W-:-:S09]  /*3560*/  UISETP.NE.OR UP0, UPT, UR21, 0x1, UP0 ;  /* 0x000000011500788c */ /* 0x000fd20008705670 */
[----:B------:R-:W-:Y:S05]  /*3570*/  BRA.U UP0, `(.L_x_65) ;  /* 0x00000005004c7547 */ /* 0x000fea000b800000 */
[----:B------:R-:W1:Y:S01]  /*3580*/  S2UR UR5, SR_CgaCtaId ;  /* 0x00000000000579c3 */ /* 0x000e620000008800 */
[----:B------:R-:W-:Y:S01]  /*3590*/  UMOV UR4, 0x400 ;  /* 0x0000040000047882 */ /* 0x000fe20000000000 */
[----:B------:R-:W-:Y:S01]  /*35a0*/  ISETP.GE.U32.AND P2, PT, R0, 0x2, PT ;  /* 0x000000020000780c */ /* 0x000fe20003f46070 */
[----:B------:R-:W-:Y:S01]  /*35b0*/  IMAD.MOV.U32 R12, RZ, RZ, 0x1 ;  /* 0x00000001ff0c7424 */ /* 0x000fe200078e00ff */
[----:B------:R-:W-:Y:S02]  /*35c0*/  CS2R R10, SRZ ;  /* 0x00000000000a7805 */ /* 0x000fe4000001ff00 */
[----:B------:R-:W-:Y:S01]  /*35d0*/  CS2R R8, SRZ ;  /* 0x0000000000087805 */ /* 0x000fe2000001ff00 */
[----:B-1----:R-:W-:-:S03]  /*35e0*/  ULEA UR6, UR5, UR4, 0x18 ;  /* 0x0000000405067291 */ /* 0x002fc6000f8ec0ff */
[----:B------:R-:W-:-:S09]  /*35f0*/  UMOV UR5, URZ ;  /* 0x000000ff00057c82 */ /* 0x000fd20008000000 */
.L_x_69:
[----:B------:R-:W-:Y:S02]  /*3600*/  LEA R2, R8, UR6, 0x3 ;  /* 0x0000000608027c11 */ /* 0x000fe4000f8e18ff */
[----:B------:R-:W-:-:S03]  /*3610*/  SHF.L.U32 R4, R9, 0x1f, RZ ;  /* 0x0000001f09047819 */ /* 0x000fc600000006ff */
[----:B------:R-:W-:Y:S01]  /*3620*/  VIADD R5, R2, 0x200 ;  /* 0x0000020002057836 */ /* 0x000fe20000000000 */
[----:B------:R-:W1:Y:S02]  /*3630*/  SYNCS.PHASECHK.TRANS64.TRYWAIT P0, [R2+URZ+0x1f0], R4 ;  /* 0x0001f004020075a7 */ /* 0x000e6400080011ff */
[----:B-1----:R-:W-:Y:S05]  /*3640*/  @!P0 BRA `(.L_x_66) ;  /* 0x0000005800708947 */ /* 0x002fea0003800000 */
.L_x_191:
[----:B------:R-:W-:Y:S01]  /*3650*/  ULEA UR4, UR5, UR6, 0x3 ;  /* 0x0000000605047291 */ /* 0x000fe2000f8e18ff */
[----:B-1----:R-:W-:Y:S01]  /*3660*/  PRMT R2, RZ, 0x654, R5 ;  /* 0x00000654ff027816 */ /* 0x002fe20000000005 */
[----:B------:R-:W-:Y:S01]  /*3670*/  @!P2 IMAD.MOV.U32 R4, RZ, RZ, 0x10 ;  /* 0x00000010ff04a424 */ /* 0x000fe200078e00ff */
[----:B------:R-:W-:Y:S01]  /*3680*/  SHF.L.U32 R5, R12, 0x1f, RZ ;  /* 0x0000001f0c057819 */ /* 0x000fe200000006ff */
[----:B------:R-:W-:Y:S01]  /*3690*/  UIADD3 UR7, UPT, UPT, UR4, 0x190, URZ ;  /* 0x0000019004077890 */ /* 0x000fe2000fffe0ff */
[----:B------:R1:W-:Y:S05]  /*36a0*/  SYNCS.ARRIVE.TRANS64.RED.A1T0 RZ, [R2+URZ], RZ ;  /* 0x000000ff02ff79a7 */ /* 0x0003ea00081004ff */
[----:B------:R-:W-:Y:S01]  /*36b0*/  IMAD.U32 R6, RZ, RZ, UR7 ;  /* 0x00000007ff067e24 */ /* 0x000fe2000f8e00ff */
[----:B------:R-:W2:Y:S04]  /*36c0*/  SYNCS.PHASECHK.TRANS64.TRYWAIT P0, [UR4+0x1a0], R5 ;  /* 0x0001a005ff0075a7 */ /* 0x000ea80008001104 */
[----:B------:R-:W-:Y:S01]  /*36d0*/  PRMT R6, R0, 0x654, R6 ;  /* 0x0000065400067816 */ /* 0x000fe20000000006 */
[----:B-12---:R-:W-:Y:S06]  /*36e0*/  @!P0 BRA `(.L_x_67) ;  /* 0x00000058005c8947 */ /* 0x006fec0003800000 */
.L_x_193:
[----:B------:R-:W-:Y:S01]  /*36f0*/  ULEA UR8, UR5, UR6, 0x4 ;  /* 0x0000000605087291 */ /* 0x000fe2000f8e20ff */
[----:B------:R-:W-:Y:S01]  /*3700*/  SEL R3, R6, R3, !P2 ;  /* 0x0000000306037207 */ /* 0x000fe20005000000 */
[----:B------:R-:W-:Y:S01]  /*3710*/  UIADD3 UR9, UPT, UPT, UR4, 0x190, URZ ;  /* 0x0000019004097890 */ /* 0x000fe2000fffe0ff */
[----:B-1----:R-:W-:Y:S01]  /*3720*/  LEA R2, R11, UR6, 0x3 ;  /* 0x000000060b027c11 */ /* 0x002fe2000f8e18ff */
[----:B------:R-:W-:Y:S01]  /*3730*/  UIADD3 UR8, UPT, UPT, UR8, 0x220, URZ ;  /* 0x0000022008087890 */ /* 0x000fe2000fffe0ff */
[----:B------:R1:W-:Y:S01]  /*3740*/  @!P2 SYNCS.ARRIVE.TRANS64.RED RZ, [R3+URZ], R4 ;  /* 0x0000000403ffa9a7 */ /* 0x0003e200080004ff */
[----:B------:R-:W-:Y:S01]  /*3750*/  UIADD3 UR4, UPT, UPT, UR5, 0x1, URZ ;  /* 0x0000000105047890 */ /* 0x000fe2000fffe0ff */
[----:B------:R-:W-:-:S03]  /*3760*/  VIADD R8, R8, 0x1 ;  /* 0x0000000108087836 */ /* 0x000fc60000000000 */
[----:B------:R-:W-:Y:S02]  /*3770*/  UISETP.NE.AND UP0, UPT, UR4, 0x2, UPT ;  /* 0x000000020400788c */ /* 0x000fe4000bf05270 */
[----:B------:R-:W-:Y:S01]  /*3780*/  ISETP.NE.AND P0, PT, R8, 0x2, PT ;  /* 0x000000020800780c */ /* 0x000fe20003f05270 */
[----:B------:R-:W-:Y:S06]  /*3790*/  UGETNEXTWORKID.BROADCAST [UR8], [UR9] ;  /* 0x00000000080073ca */ /* 0x000fec0008000100 */
[----:B------:R-:W-:Y:S02]  /*37a0*/  USEL UR7, URZ, 0x1, UP0 ;  /* 0x00000001ff077887 */ /* 0x000fe40008000000 */
[----:B------:R-:W-:-:S04]  /*37b0*/  USEL UR5, UR4, URZ, UP0 ;  /* 0x000000ff04057287 */ /* 0x000fc80008000000 */
[----:B------:R-:W-:Y:S02]  /*37c0*/  LOP3.LUT R12, R12, UR7, RZ, 0x3c, !PT ;  /* 0x000000070c0c7c12 */ /* 0x000fe4000f8e3cff */
[----:B-1----:R-:W-:-:S04]  /*37d0*/  SHF.L.U32 R4, R10, 0x1f, RZ ;  /* 0x0000001f0a047819 */ /* 0x002fc800000006ff */
[----:B------:R-:W1:Y:S02]  /*37e0*/  SYNCS.PHASECHK.TRANS64.TRYWAIT P1, [R2+URZ+0x190], R4 ;  /* 0x00019004020075a7 */ /* 0x000e6400080211ff */
[----:B-1----:R-:W-:Y:S05]  /*37f0*/  @!P1 BRA `(.L_x_68) ;  /* 0x0000005800309947 */ /* 0x002fea0003800000 */
.L_x_194:
[C---:B-1----:R-:W-:Y:S01]  /*3800*/  LEA R4, R11.reuse, UR6, 0x4 ;  /* 0x000000060b047c11 */ /* 0x042fe2000f8e20ff */
[----:B------:R-:W-:Y:S01]  /*3810*/  VIADD R2, R2, 0x1a0 ;  /* 0x000001a002027836 */ /* 0x000fe20000000000 */
[----:B------:R-:W-:Y:S01]  /*3820*/  SEL R8, R8, RZ, P0 ;  /* 0x000000ff08087207 */ /* 0x000fe20000000000 */
[----:B------:R-:W-:-:S03]  /*3830*/  VIADD R11, R11, 0x1 ;  /* 0x000000010b0b7836 */ /* 0x000fc60000000000 */
[----:B------:R-:W1:Y:S01]  /*3840*/  LDS.128 R4, [R4+0x220] ;  /* 0x0002200004047984 */ /* 0x000e620000000c00 */
[----:B------:R-:W-:Y:S02]  /*3850*/  PRMT R2, RZ, 0x654, R2 ;  /* 0x00000654ff027816 */ /* 0x000fe40000000002 */
[C---:B------:R-:W-:Y:S01]  /*3860*/  ISETP.NE.AND P1, PT, R11.reuse, 0x2, PT ;  /* 0x000000020b00780c */ /* 0x040fe20003f25270 */
[----:B------:R-:W-:Y:S01]  /*3870*/  @!PT LDS RZ, [RZ] ;  /* 0x00000000fffff984 */ /* 0x000fe20000000800 */
[----:B------:R-:W-:Y:S01]  /*3880*/  @!PT LDS RZ, [RZ] ;  /* 0x00000000fffff984 */ /* 0x000fe20000000800 */
[----:B------:R-:W-:Y:S01]  /*3890*/  @!PT LDS RZ, [RZ] ;  /* 0x00000000fffff984 */ /* 0x000fe20000000800 */
[----:B------:R-:W-:Y:S01]  /*38a0*/  @!PT LDS RZ, [RZ] ;  /* 0x00000000fffff984 */ /* 0x000fe20000000800 */
[----:B------:R2:W-:Y:S06]  /*38b0*/  MEMBAR.ALL.CTA ;  /* 0x0000000000007992 */ /* 0x0005ec0000008000 */
[----:B--2---:R-:W2:Y:S01]  /*38c0*/  FENCE.VIEW.ASYNC.S ;  /* 0x00000000000073c6 */ /* 0x004ea20000000000 */
[----:B------:R-:W-:Y:S01]  /*38d0*/  SEL R11, R11, RZ, P1 ;  /* 0x000000ff0b0b7207 */ /* 0x000fe20000800000 */
[----:B--2---:R2:W-:Y:S01]  /*38e0*/  SYNCS.ARRIVE.TRANS64.RED.A1T0 RZ, [R2+URZ], RZ ;  /* 0x000000ff02ff79a7 */ /* 0x0045e200081004ff */
[----:B-1----:R-:W-:-:S02]  /*38f0*/  LOP3.LUT P3, RZ, R6, 0x1, RZ, 0xc0, !PT ;  /* 0x0000000106ff7812 */ /* 0x002fc4000786c0ff */
[----:B------:R-:W-:-:S04]  /*3900*/  SEL R4, RZ, 0x1, P1 ;  /* 0x00000001ff047807 */ /* 0x000fc80000800000 */
[----:B------:R-:W-:Y:S02]  /*3910*/  LOP3.LUT R10, R10, R4, RZ, 0x3c, !PT ;  /* 0x000000040a0a7212 */ /* 0x000fe400078e3cff */
[----:B--2---:R-:W-:-:S04]  /*3920*/  SEL R2, RZ, 0x1, P0 ;  /* 0x00000001ff027807 */ /* 0x004fc80000000000 */
[----:B------:R-:W-:Y:S01]  /*3930*/  LOP3.LUT R9, R9, R2, RZ, 0x3c, !PT ;  /* 0x0000000209097212 */ /* 0x000fe200078e3cff */
[----:B------:R-:W-:Y:S06]  /*3940*/  @P3 BRA `(.L_x_69) ;  /* 0xfffffffc002c3947 */ /* 0x000fec000383ffff */
[----:B------:R-:W-:Y:S01]  /*3950*/  ULEA UR4, UR5, UR6, 0x3 ;  /* 0x0000000605047291 */ /* 0x000fe2000f8e18ff */
[----:B------:R-:W-:-:S08]  /*3960*/  SHF.L.U32 R2, R12, 0x1f, RZ ;  /* 0x0000001f0c027819 */ /* 0x000fd000000006ff */
[----:B------:R-:W1:Y:S02]  /*3970*/  SYNCS.PHASECHK.TRANS64 P0, [UR4+0x1a0], R2 ;  /* 0x0001a002ff0075a7 */ /* 0x000e640008001004 */
[----:B-1----:R-:W-:Y:S05]  /*3980*/  @P0 BRA `(.L_x_70) ;  /* 0x0000000000080947 */ /* 0x002fea0003800000 */
[----:B------:R-:W1:Y:S02]  /*3990*/  SYNCS.PHASECHK.TRANS64.TRYWAIT P0, [UR4+0x1a0], R2 ;  /* 0x0001a002ff0075a7 */ /* 0x000e640008001104 */
[----:B-1----:R-:W-:Y:S05]  /*39a0*/  @!P0 BRA `(.L_x_71) ;  /* 0x0000005400d88947 */ /* 0x002fea0003800000 */
.L_x_70:
[----:B------:R-:W-:-:S04]  /*39b0*/  UIADD3 UR7, UPT, UPT, UR5, 0x1, URZ ;  /* 0x0000000105077890 */ /* 0x000fc8000fffe0ff */
[----:B------:R-:W-:-:S04]  /*39c0*/  UISETP.NE.AND UP0, UPT, UR7, 0x2, UPT ;  /* 0x000000020700788c */ /* 0x000fc8000bf05270 */
[----:B------:R-:W-:Y:S02]  /*39d0*/  USEL UR8, URZ, 0x1, UP0 ;  /* 0x00000001ff087887 */ /* 0x000fe40008000000 */
[----:B------:R-:W-:-:S04]  /*39e0*/  USEL UR7, UR7, URZ, UP0 ;  /* 0x000000ff07077287 */ /* 0x000fc80008000000 */
[----:B------:R-:W-:Y:S01]  /*39f0*/  ULEA UR7, UR7, UR6, 0x3 ;  /* 0x0000000607077291 */ /* 0x000fe2000f8e18ff */
[----:B-1----:R-:W-:-:S04]  /*3a00*/  LOP3.LUT R2, R12, UR8, RZ, 0x3c, !PT ;  /* 0x000000080c027c12 */ /* 0x002fc8000f8e3cff */
[----:B------:R-:W-:-:S04]  /*3a10*/  SHF.L.U32 R0, R2, 0x1f, RZ ;  /* 0x0000001f02007819 */ /* 0x000fc800000006ff */
[----:B------:R-:W1:Y:S02]  /*3a20*/  SYNCS.PHASECHK.TRANS64 P0, [UR7+0x1a0], R0 ;  /* 0x0001a000ff0075a7 */ /* 0x000e640008001007 */
[----:B-1----:R-:W-:Y:S05]  /*3a30*/  @P0 EXIT ;  /* 0x000000000000094d */ /* 0x002fea0003800000 */
[----:B------:R-:W-:Y:S02]  /*3a40*/  SHF.L.U32 R2, R2, 0x1f, RZ ;  /* 0x0000001f02027819 */ /* 0x000fe400000006ff */
[----:B------:R-:W-:-:S07]  /*3a50*/  MOV R0, UR7 ;  /* 0x0000000700007c02 */ /* 0x000fce0008000f00 */
.L_x_72:
[----:B-1----:R1:W2:Y:S02]  /*3a60*/  SYNCS.PHASECHK.TRANS64.TRYWAIT P0, [R0+URZ+0x1a0], R2 ;  /* 0x0001a002000075a7 */ /* 0x0022a400080011ff */
[----:B--2---:R-:W-:Y:S05]  /*3a70*/  @!P0 NANOSLEEP.SYNCS 0x989680 ;  /* 0x009896800000895d */ /* 0x004fea0003900000 */
[----:B------:R-:W2:Y:S02]  /*3a80*/  @!P0 SYNCS.PHASECHK.TRANS64 P0, [R0+URZ+0x1a0], R2 ;  /* 0x0001a002000085a7 */ /* 0x000ea400080010ff */
[----:B--2---:R-:W-:Y:S05]  /*3a90*/  @P0 EXIT ;  /* 0x000000000000094d */ /* 0x004fea0003800000 */
[----:B------:R-:W-:Y:S05]  /*3aa0*/  BRA `(.L_x_72) ;  /* 0xfffffffc00ec7947 */ /* 0x000fea000383ffff */
.L_x_65:
[----:B------:R-:W-:Y:S05]  /*3ab0*/  BRA.U UP5, `(.L_x_73) ;  /* 0x0000000d059c7547 */ /* 0x000fea000b800000 */
[----:B------:R-:W1:Y:S01]  /*3ac0*/  S2UR UR7, SR_CgaCtaId ;  /* 0x00000000000779c3 */ /* 0x000e620000008800 */
[----:B------:R-:W-:Y:S01]  /*3ad0*/  UMOV UR4, 0x40 ;  /* 0x0000004000047882 */ /* 0x000fe20000000000 */
[----:B------:R-:W-:Y:S01]  /*3ae0*/  NOP ;  /* 0x0000000000007918 */ /* 0x000fe20000000000 */
[----:B------:R-:W-:Y:S01]  /*3af0*/  UMOV UR6, 0x400 ;  /* 0x0000040000067882 */ /* 0x000fe20000000000 */
[----:B-1----:R-:W-:Y:S02]  /*3b00*/  ULEA UR5, UR7, UR4, 0x18 ;  /* 0x0000000407057291 */ /* 0x002fe4000f8ec0ff */
[----:B------:R-:W-:-:S07]  /*3b10*/  ULEA UR6, UR7, UR6, 0x18 ;  /* 0x0000000607067291 */ /* 0x000fce000f8ec0ff */
[----:B------:R-:W1:Y:S02]  /*3b20*/  LDS.U8 R0, [UR5+0x1c] ;  /* 0x00001c05ff007984 */ /* 0x000e640008000000 */
[----:B-1----:R-:W-:-:S13]  /*3b30*/  ISETP.NE.AND P0, PT, R0, RZ, PT ;  /* 0x000000ff0000720c */ /* 0x002fda0003f05270 */
[----:B------:R-:W-:Y:S05]  /*3b40*/  @P0 BRA `(.L_x_74) ;  /* 0x0000000000580947 */ /* 0x000fea0003800000 */
[----:B------:R-:W-:-:S13]  /*3b50*/  ELECT P0, URZ, PT ;  /* 0x0000000000ff782f */ /* 0x000fda0003800000 */
[----:B------:R-:W-:Y:S05]  /*3b60*/  @!P0 BRA `(.L_x_75) ;  /* 0x0000000000608947 */ /* 0x000fea0003800000 */
[----:B------:R-:W-:Y:S01]  /*3b70*/  UMOV UR4, 0x10 ;  /* 0x0000001000047882 */ /* 0x000fe20000000000 */
[----:B------:R-:W-:Y:S01]  /*3b80*/  HFMA2 R0, -RZ, RZ, 0, 5.9604644775390625e-08 ;  /* 0x00000001ff007431 */ /* 0x000fe200000001ff */
[----:B------:R-:W-:-:S03]  /*3b90*/  MOV R3, 0xffff ;  /* 0x0000ffff00037802 */ /* 0x000fc60000000f00 */
[----:B------:R-:W-:Y:S04]  /*3ba0*/  DEPBAR.LE SB1, 0x36 ;  /* 0x00009d800000791a */ /* 0x000fe80000000000 */
[----:B------:R-:W1:Y:S02]  /*3bb0*/  UTCATOMSWS.FIND_AND_SET.ALIGN UP0, UR4, UR4 ;  /* 0x00000004000475e3 */ /* 0x000e640008000800 */
[----:B-1----:R-:W-:Y:S01]  /*3bc0*/  MOV R4, UR4 ;  /* 0x0000000400047c02 */ /* 0x002fe20008000f00 */
[----:B------:R-:W-:Y:S06]  /*3bd0*/  BRA.U UP0, `(.L_x_76) ;  /* 0x0000000100187547 */ /* 0x000fec000b800000 */
.L_x_77:
[----:B------:R-:W-:Y:S05]  /*3be0*/  NANOSLEEP 0x64 ;  /* 0x000000640000795d */ /* 0x000fea0003800000 */
[----:B------:R-:W-:-:S05]  /*3bf0*/  UMOV UR4, 0x10 ;  /* 0x0000001000047882 */ /* 0x000fca0000000000 */
[----:B------:R-:W-:Y:S04]  /*3c00*/  DEPBAR.LE SB1, 0x36 ;  /* 0x00009d800000791a */ /* 0x000fe80000000000 */
[----:B------:R-:W1:Y:S02]  /*3c10*/  UTCATOMSWS.FIND_AND_SET.ALIGN UP0, UR4, UR4 ;  /* 0x00000004000475e3 */ /* 0x000e640008000800 */
[----:B-1----:R-:W-:Y:S01]  /*3c20*/  MOV R4, UR4 ;  /* 0x0000000400047c02 */ /* 0x002fe20008000f00 */
[----:B------:R-:W-:Y:S05]  /*3c30*/  BRA.U !UP0, `(.L_x_77) ;  /* 0xfffffffd08e87547 */ /* 0x000fea000b83ffff */
.L_x_76:
[-C--:B------:R-:W-:Y:S02]  /*3c40*/  SHF.L.U32 R3, R3, R4.reuse, RZ ;  /* 0x0000000403037219 */ /* 0x080fe400000006ff */
[----:B------:R-:W-:Y:S01]  /*3c50*/  SHF.L.U32 R0, R0, R4, RZ ;  /* 0x0000000400007219 */ /* 0x000fe200000006ff */
[----:B------:R-:W-:Y:S02]  /*3c60*/  IMAD.SHL.U32 R4, R4, 0x20, RZ ;  /* 0x0000002004047824 */ /* 0x000fe400078e00ff */
[----:B------:R1:W-:Y:S04]  /*3c70*/  ATOMS.OR RZ, [UR5+0x14], R3 ;  /* 0x00001403ffff798c */ /* 0x0003e8000b000005 */
[----:B------:R1:W-:Y:S04]  /*3c80*/  ATOMS.OR RZ, [UR5+0x18], R0 ;  /* 0x00001800ffff798c */ /* 0x0003e8000b000005 */
[----:B------:R1:W-:Y:S01]  /*3c90*/  STS [UR6+0x240], R4 ;  /* 0x00024004ff007988 */ /* 0x0003e20008000806 */
[----:B------:R-:W-:Y:S05]  /*3ca0*/  BRA `(.L_x_75) ;  /* 0x0000000000107947 */ /* 0x000fea0003800000 */
.L_x_74:
[----:B------:R-:W-:Y:S02]  /*3cb0*/  MOV R0, 0xffffffff ;  /* 0xffffffff00007802 */ /* 0x000fe40000000f00 */
[----:B------:R-:W-:-:S03]  /*3cc0*/  MOV R4, 0x3cf0 ;  /* 0x00003cf000047802 */ /* 0x000fc60000000f00 */
[----:B------:R1:W-:Y:S04]  /*3cd0*/  STS [UR6+0x240], R0 ;  /* 0x00024000ff007988 */ /* 0x0003e80008000806 */
[----:B-1---5:R-:W-:Y:S05]  /*3ce0*/  CALL.REL.NOINC `($__internal_1_$__cuda_sm10x_tcgen05_guardrail_trap_phase_invalid_during_alloc) ;  /* 0x0000005800dc7944 */ /* 0x022fea0003c00000 */
.L_x_75:
[----:B------:R-:W-:Y:S05]  /*3cf0*/  WARPSYNC.ALL ;  /* 0x0000000000007948 */ /* 0x000fea0003800000 */
[----:B------:R-:W2:Y:S01]  /*3d00*/  S2UR UR4, SR_CgaCtaId ;  /* 0x00000000000479c3 */ /* 0x000ea20000008800 */
[----:B------:R-:W-:Y:S01]  /*3d10*/  UMOV UR18, 0x400 ;  /* 0x0000040000127882 */ /* 0x000fe20000000000 */
[----:B------:R-:W-:-:S06]  /*3d20*/  NOP ;  /* 0x0000000000007918 */ /* 0x000fcc0000000000 */
[----:B------:R-:W-:Y:S06]  /*3d30*/  BAR.ARV 0x6, 0xa0 ;  /* 0x0182800000007b1d */ /* 0x000fec0000002000 */
[----:B------:R-:W3:Y:S01]  /*3d40*/  LDCU UR5, c[0x0][0x38c] ;  /* 0x00007180ff0577ac */ /* 0x000ee20008000800 */
[----:B------:R-:W-:Y:S01]  /*3d50*/  LOP3.LUT R2, R2, 0xffff, RZ, 0xc0, !PT ;  /* 0x0000ffff02027812 */ /* 0x000fe200078ec0ff */
[----:B------:R-:W-:Y:S01]  /*3d60*/  IMAD.MOV.U32 R11, RZ, RZ, 0x1 ;  /* 0x00000001ff0b7424 */ /* 0x000fe200078e00ff */
[----:B------:R-:W-:Y:S01]  /*3d70*/  CS2R R8, SRZ ;  /* 0x0000000000087805 */ /* 0x000fe2000001ff00 */
[----:B------:R-:W4:Y:S01]  /*3d80*/  LDCU UR8, c[0x0][0x38c] ;  /* 0x00007180ff0877ac */ /* 0x000f220008000800 */
[----:B------:R-:W-:Y:S01]  /*3d90*/  R2UR UR20, R2 ;  /* 0x00000000021472ca */ /* 0x000fe200000e0000 */
[----:B------:R-:W-:Y:S01]  /*3da0*/  IMAD.MOV.U32 R10, RZ, RZ, RZ ;  /* 0x000000ffff0a7224 */ /* 0x000fe200078e00ff */
[----:B------:R-:W-:Y:S01]  /*3db0*/  UMOV UR22, URZ ;  /* 0x000000ff00167c82 */ /* 0x000fe20008000000 */
[----:B------:R-:W-:Y:S01]  /*3dc0*/  UMOV UR14, URZ ;  /* 0x000000ff000e7c82 */ /* 0x000fe20008000000 */
[----:B--2---:R-:W-:Y:S01]  /*3dd0*/  ULEA UR18, UR4, UR18, 0x18 ;  /* 0x0000001204127291 */ /* 0x004fe2000f8ec0ff */
[----:B------:R-:W-:Y:S01]  /*3de0*/  UMOV UR26, 0x0 ;  /* 0x00000000001a7882 */ /* 0x000fe20000000000 */
[----:B------:R-:W-:-:S02]  /*3df0*/  UMOV UR27, 0x4180010 ;  /* 0x04180010001b7882 */ /* 0x000fc40000000000 */
[----:B------:R-:W-:Y:S02]  /*3e00*/  UIADD3 UR6, UPT, UPT, UR18, 0x3600, URZ ;  /* 0x0000360012067890 */ /* 0x000fe4000fffe0ff */
[----:B------:R-:W-:Y:S02]  /*3e10*/  UIADD3 UR7, UPT, UPT, UR18, 0x18600, URZ ;  /* 0x0001860012077890 */ /* 0x000fe4000fffe0ff */
[----:B---3--:R-:W-:Y:S01]  /*3e20*/  UIADD3 UR5, UPT, UPT, UR5, 0x1f, URZ ;  /* 0x0000001f05057890 */ /* 0x008fe2000fffe0ff */
[----:B-1----:R-:W1:Y:S01]  /*3e30*/  LDS R0, [UR18+0x240] ;  /* 0x00024012ff007984 */ /* 0x002e620008000800 */
[----:B------:R-:W-:Y:S02]  /*3e40*/  USHF.R.U32.HI UR6, URZ, 0x4, UR6 ;  /* 0x00000004ff067899 */ /* 0x000fe40008011606 */
[----:B------:R-:W-:Y:S02]  /*3e50*/  USHF.R.S32.HI UR4, URZ, 0x1f, UR5 ;  /* 0x0000001fff047899 */ /* 0x000fe40008011405 */
[----:B------:R-:W-:-:S02]  /*3e60*/  ULOP3.LUT UR6, UR6, 0x3fff, URZ, 0xc0, !UPT ;  /* 0x00003fff06067892 */ /* 0x000fc4000f8ec0ff */
[----:B------:R-:W-:Y:S02]  /*3e70*/  ULEA.HI UR4, UR4, UR5, URZ, 0x5 ;  /* 0x0000000504047291 */ /* 0x000fe4000f8f28ff */
[----:B------:R-:W-:Y:S02]  /*3e80*/  USHF.R.U32.HI UR5, URZ, 0x4, UR7 ;  /* 0x00000004ff057899 */ /* 0x000fe40008011607 */
[----:B------:R-:W-:Y:S02]  /*3e90*/  USHF.R.S32.HI UR28, URZ, 0x5, UR4 ;  /* 0x00000005ff1c7899 */ /* 0x000fe40008011404 */
[----:B------:R-:W-:Y:S02]  /*3ea0*/  ULOP3.LUT UR4, UR5, 0x3fff, URZ, 0xc0, !UPT ;  /* 0x00003fff05047892 */ /* 0x000fe4000f8ec0ff */
[----:B------:R-:W-:Y:S02]  /*3eb0*/  UISETP.LT.AND UP0, UPT, UR28, 0x1, UPT ;  /* 0x000000011c00788c */ /* 0x000fe4000bf01270 */
[----:B------:R-:W-:-:S02]  /*3ec0*/  ULOP3.LUT UR21, UR6, 0x10000, URZ, 0xfc, !UPT ;  /* 0x0001000006157892 */ /* 0x000fc4000f8efcff */
[----:B------:R-:W-:Y:S02]  /*3ed0*/  USEL UR29, UR28, 0x1, !UP0 ;  /* 0x000000011c1d7887 */ /* 0x000fe4000c000000 */
[----:B------:R-:W-:Y:S02]  /*3ee0*/  ULOP3.LUT UR4, UR4, 0x10000, URZ, 0xfc, !UPT ;  /* 0x0001000004047892 */ /* 0x000fe4000f8efcff */
[----:B------:R-:W-:Y:S02]  /*3ef0*/  UIADD3 UR29, UPT, UPT, -UR29, URZ, URZ ;  /* 0x000000ff1d1d7290 */ /* 0x000fe4000fffe1ff */
[----:B----4-:R-:W-:Y:S01]  /*3f00*/  UISETP.GE.AND UP4, UPT, UR8, 0x1, UPT ;  /* 0x000000010800788c */ /* 0x010fe2000bf86270 */
[----:B------:R-:W-:Y:S01]  /*3f10*/  UMOV UR24, 0x0 ;  /* 0x0000000000187882 */ /* 0x000fe20000000000 */
[----:B------:R-:W-:Y:S01]  /*3f20*/  UMOV UR25, 0x4180010 ;  /* 0x0418001000197882 */ /* 0x000fe20000000000 */
[----:B-1----:R-:W-:-:S15]  /*3f30*/  R2UR UR30, R0 ;  /* 0x00000000001e72ca */ /* 0x002fde00000e0000 */
.L_x_84:
[----:B------:R-:W-:Y:S02]  /*3f40*/  LEA R0, R10, UR18, 0x3 ;  /* 0x000000120a007c11 */ /* 0x000fe4000f8e18ff */
[----:B------:R-:W-:Y:S02]  /*3f50*/  SHF.L.U32 R2, R9, 0x1f, RZ ;  /* 0x0000001f09027819 */ /* 0x000fe400000006ff */
[----:B------:R-:W-:Y:S01]  /*3f60*/  PLOP3.LUT P0, PT, PT, PT, UP4, 0x80, 0x8 ;  /* 0x000000000008781c */ /* 0x000fe20003f0f048 */
[----:B------:R-:W-:Y:S01]  /*3f70*/  VIADD R3, R0, 0x1a0 ;  /* 0x000001a000037836 */ /* 0x000fe20000000000 */
[----:B-1----:R-:W1:Y:S02]  /*3f80*/  SYNCS.PHASECHK.TRANS64.TRYWAIT P1, [R0+URZ+0x190], R2 ;  /* 0x00019002000075a7 */ /* 0x002e6400080211ff */
[----:B-1-3--:R-:W-:Y:S09]  /*3f90*/  @!P1 BRA `(.L_x_78) ;  /* 0x0000005000749947 */ /* 0x00aff20003800000 */
.L_x_196:
[----:B------:R-:W-:Y:S01]  /*3fa0*/  LEA R4, R10, UR18, 0x4 ;  /* 0x000000120a047c11 */ /* 0x000fe2000f8e20ff */
[----:B------:R-:W-:Y:S01]  /*3fb0*/  @UP4 ULEA UR5, UR14, UR18, 0x3 ;  /* 0x000000120e054291 */ /* 0x000fe2000f8e18ff */
[----:B------:R-:W-:Y:S01]  /*3fc0*/  PLOP3.LUT P2, PT, PT, PT, PT, 0x80, 0x8 ;  /* 0x000000000008781c */ /* 0x000fe20003f4f070 */
[----:B------:R-:W-:Y:S01]  /*3fd0*/  ULEA UR23, UR22, UR18, 0x3 ;  /* 0x0000001216177291 */ /* 0x000fe2000f8e18ff */
[----:B------:R-:W-:Y:S02]  /*3fe0*/  PRMT R3, RZ, 0x654, R3 ;  /* 0x00000654ff037816 */ /* 0x000fe40000000003 */
[----:B------:R-:W2:Y:S01]  /*3ff0*/  LDS.128 R4, [R4+0x220] ;  /* 0x0002200004047984 */ /* 0x000ea20000000c00 */
[----:B-1----:R-:W-:Y:S02]  /*4000*/  @P0 SHF.L.U32 R2, R8, 0x1f, RZ ;  /* 0x0000001f08020819 */ /* 0x002fe400000006ff */
[----:B------:R-:W-:Y:S01]  /*4010*/  SHF.L.U32 R0, R11, 0x1f, RZ ;  /* 0x0000001f0b007819 */ /* 0x000fe200000006ff */
[----:B------:R-:W-:Y:S01]  /*4020*/  @!PT LDS RZ, [RZ] ;  /* 0x00000000fffff984 */ /* 0x000fe20000000800 */
[----:B------:R-:W-:Y:S01]  /*4030*/  @!PT LDS RZ, [RZ] ;  /* 0x00000000fffff984 */ /* 0x000fe20000000800 */
[----:B------:R-:W-:Y:S01]  /*4040*/  @!PT LDS RZ, [RZ] ;  /* 0x00000000fffff984 */ /* 0x000fe20000000800 */
[----:B------:R-:W-:Y:S01]  /*4050*/  @!PT LDS RZ, [RZ] ;  /* 0x00000000fffff984 */ /* 0x000fe20000000800 */
[----:B------:R1:W-:Y:S06]  /*4060*/  MEMBAR.ALL.CTA ;  /* 0x0000000000007992 */ /* 0x0003ec0000008000 */
[----:B-1----:R-:W1:Y:S02]  /*4070*/  FENCE.VIEW.ASYNC.S ;  /* 0x00000000000073c6 */ /* 0x002e640000000000 */
[----:B-1----:R1:W-:Y:S01]  /*4080*/  SYNCS.ARRIVE.TRANS64.RED.A1T0 RZ, [R3+URZ], RZ ;  /* 0x000000ff03ff79a7 */ /* 0x0023e200081004ff */
[----:B------:R1:W3:Y:S01]  /*4090*/  @P0 SYNCS.PHASECHK.TRANS64.TRYWAIT P2, [UR5], R2 ;  /* 0x00000002ff0005a7 */ /* 0x0002e20008041105 */
[----:B------:R-:W-:Y:S01]  /*40a0*/  ULEA.HI UR5, UR22, UR22, URZ, 0x1 ;  /* 0x0000001616057291 */ /* 0x000fe2000f8f08ff */
[----:B--2---:R-:W-:-:S03]  /*40b0*/  LOP3.LUT P1, RZ, R6, 0x1, RZ, 0xc0, !PT ;  /* 0x0000000106ff7812 */ /* 0x004fc6000782c0ff */
[----:B------:R-:W-:Y:S02]  /*40c0*/  ULOP3.LUT UR6, UR5, 0xffe, URZ, 0xc0, !UPT ;  /* 0x00000ffe05067892 */ /* 0x000fe4000f8ec0ff */
[----:B------:R-:W-:Y:S02]  /*40d0*/  USHF.R.U32.HI UR19, URZ, 0x1, UR5 ;  /* 0x00000001ff137899 */ /* 0x000fe40008011605 */
[----:B------:R-:W-:Y:S02]  /*40e0*/  UIADD3 UR5, UPT, UPT, -UR6, UR22, URZ ;  /* 0x0000001606057290 */ /* 0x000fe4000fffe1ff */
[----:B------:R-:W-:-:S04]  /*40f0*/  UIMAD UR19, UR19, 0x60, UR30 ;  /* 0x00000060131378a4 */ /* 0x000fc8000f8e021e */
[----:B------:R-:W-:Y:S01]  /*4100*/  ULEA UR19, UR5, UR19, 0x14 ;  /* 0x0000001305137291 */ /* 0x000fe2000f8ea0ff */
[----:B------:R-:W2:Y:S02]  /*4110*/  SYNCS.PHASECHK.TRANS64.TRYWAIT P0, [UR23+0x1d0], R0 ;  /* 0x0001d000ff0075a7 */ /* 0x000ea40008001117 */
[----:B-123--:R-:W-:Y:S09]  /*4120*/  @!P0 BRA `(.L_x_79) ;  /* 0x0000005000248947 */ /* 0x00eff20003800000 */
.L_x_198:
[----:B------:R-:W-:Y:S01]  /*4130*/  IADD3 R10, PT, PT, R10, 0x1, RZ ;  /* 0x000000010a0a7810 */ /* 0x000fe20007ffe0ff */
[----:B------:R-:W-:Y:S06]  /*4140*/  BRA.U !UP4, `(.L_x_80) ;  /* 0x000000010c987547 */ /* 0x000fec000b800000 */
[----:B------:R-:W-:Y:S01]  /*4150*/  UPLOP3.LUT UP2, UPT, UPT, UPT, UPT, 0x40, 0x4 ;  /* 0x000000000004789c */ /* 0x000fe20003f4e870 */
[----:B------:R-:W-:Y:S01]  /*4160*/  UMOV UR16, UR29 ;  /* 0x0000001d00107c82 */ /* 0x000fe20008000000 */
[----:B------:R-:W-:Y:S01]  /*4170*/  UMOV UR15, UR28 ;  /* 0x0000001c000f7c82 */ /* 0x000fe20008000000 */
[----:B------:R-:W-:-:S08]  /*4180*/  UMOV UR5, UR14 ;  /* 0x0000000e00057c82 */ /* 0x000fd00008000000 */
.L_x_83:
[----:B------:R-:W-:Y:S02]  /*4190*/  UIADD3 UR16, UPT, UPT, UR16, 0x1, URZ ;  /* 0x0000000110107890 */ /* 0x000fe4000fffe0ff */
[----:B--2---:R-:W-:Y:S02]  /*41a0*/  ULEA UR7, UR5, UR18, 0x3 ;  /* 0x0000001205077291 */ /* 0x004fe4000f8e18ff */
[----:B------:R-:W-:Y:S01]  /*41b0*/  UISETP.NE.AND UP3, UPT, UR16, URZ, UPT ;  /* 0x000000ff1000728c */ /* 0x000fe2000bf65270 */
[----:B---3--:R-:W-:Y:S10]  /*41c0*/  @P2 BRA `(.L_x_81) ;  /* 0x00000000000c2947 */ /* 0x008ff40003800000 */
[----:B-1----:R-:W-:Y:S04]  /*41d0*/  SHF.L.U32 R2, R8, 0x1f, RZ ;  /* 0x0000001f08027819 */ /* 0x002fe800000006ff */
[----:B------:R-:W1:Y:S02]  /*41e0*/  SYNCS.PHASECHK.TRANS64.TRYWAIT P0, [UR7], R2 ;  /* 0x00000002ff0075a7 */ /* 0x000e640008001107 */
[----:B-1----:R-:W-:Y:S05]  /*41f0*/  @!P0 BRA `(.L_x_82) ;  /* 0x0000005000088947 */ /* 0x002fea0003800000 */
.L_x_81:
[----:B------:R-:W-:Y:S01]  /*4200*/  UISETP.NE.AND UP0, UPT, UR15, 0x1, UPT ;  /* 0x000000010f00788c */ /* 0x000fe2000bf05270 */
[----:B------:R-:W-:Y:S01]  /*4210*/  PLOP3.LUT P2, PT, PT, PT, PT, 0x80, 0x8 ;  /* 0x000000000008781c */ /* 0x000fe20003f4f070 */
[----:B------:R-:W-:Y:S02]  /*4220*/  UIADD3 UR6, UPT, UPT, UR5, 0x1, URZ ;  /* 0x0000000105067890 */ /* 0x000fe4000fffe0ff */
[----:B------:R-:W-:Y:S02]  /*4230*/  UIADD3 UR17, UPT, UPT, UR7, 0xa8, URZ ;  /* 0x000000a807117890 */ /* 0x000fe4000fffe0ff */
[----:B------:R-:W-:Y:S01]  /*4240*/  UISETP.NE.AND UP1, UPT, UR6, 0x15, UPT ;  /* 0x000000150600788c */ /* 0x000fe2000bf25270 */
[----:B------:R-:W-:Y:S01]  /*4250*/  PLOP3.LUT P0, PT, PT, PT, UP0, 0x80, 0x8 ;  /* 0x000000000008781c */ /* 0x000fe20003f0f008 */
[----:B------:R-:W-:Y:S02]  /*4260*/  UIADD3 UR15, UPT, UPT, UR15, -0x1, URZ ;  /* 0xffffffff0f0f7890 */ /* 0x000fe4000fffe0ff */
[----:B------:R-:W-:Y:S02]  /*4270*/  USEL UR8, URZ, 0x1, UP1 ;  /* 0x00000001ff087887 */ /* 0x000fe40008800000 */
[----:B------:R-:W-:Y:S01]  /*4280*/  USEL UR14, UR6, URZ, UP1 ;  /* 0x000000ff060e7287 */ /* 0x000fe20008800000 */
[----:B------:R-:W-:Y:S01]  /*4290*/  UMOV UR7, 0x80004020 ;  /* 0x8000402000077882 */ /* 0x000fe20000000000 */
[----:B------:R-:W-:Y:S02]  /*42a0*/  UMOV UR9, 0x80004020 ;  /* 0x8000402000097882 */ /* 0x000fe40000000000 */
[----:B------:R-:W-:Y:S01]  /*42b0*/  @UP0 ULEA UR6, UR14, UR18, 0x3 ;  /* 0x000000120e060291 */ /* 0x000fe2000f8e18ff */
[----:B------:R-:W-:Y:S01]  /*42c0*/  LOP3.LUT R8, R8, UR8, RZ, 0x3c, !PT ;  /* 0x0000000808087c12 */ /* 0x000fe2000f8e3cff */
[----:B------:R-:W-:Y:S01]  /*42d0*/  ULEA UR8, UR5, UR21, 0x8 ;  /* 0x0000001505087291 */ /* 0x000fe2000f8e40ff */
[----:B------:R-:W-:Y:S02]  /*42e0*/  UMOV UR13, 0x80004020 ;  /* 0x80004020000d7882 */ /* 0x000fe40000000000 */
[----:B-1----:R-:W-:Y:S01]  /*42f0*/  @P0 SHF.L.U32 R0, R8, 0x1f, RZ ;  /* 0x0000001f08000819 */ /* 0x002fe200000006ff */
[----:B------:R-:W-:Y:S01]  /*4300*/  UIADD3 UR10, UPT, UPT, UR8, 0x2, URZ ;  /* 0x00000002080a7890 */ /* 0x000fe2000fffe0ff */
[----:B------:R-:W-:Y:S02]  /*4310*/  UMOV UR11, 0x80004020 ;  /* 0x80004020000b7882 */ /* 0x000fe40000000000 */
[----:B------:R2:W3:Y:S01]  /*4320*/  @P0 SYNCS.PHASECHK.TRANS64.TRYWAIT P2, [UR6], R0 ;  /* 0x00000000ff0005a7 */ /* 0x0004e20008041106 */
[----:B------:R-:W-:Y:S03]  /*4330*/  UIMAD UR6, UR5, 0x180, UR4 ;  /* 0x00000180050678a4 */ /* 0x000fe6000f8e0204 */
[----:B------:R-:W-:Y:S01]  /*4340*/  UMOV UR5, UR14 ;  /* 0x0000000e00057c82 */ /* 0x000fe20008000000 */
[----:B------:R-:W-:Y:S05]  /*4350*/  UIADD3 UR12, UPT, UPT, UR6, 0x2, URZ ;  /* 0x00000002060c7890 */ /* 0x000fea000fffe0ff */
[----:B------:R2:W-:Y:S01]  /*4360*/  UTCHMMA gdesc[UR8], gdesc[UR6], tmem[UR19], tmem[UR26], idesc[UR27], UP2 ;  /* 0x00ff1a06080075ea */ /* 0x0005e20009000013 */
[----:B------:R-:W-:Y:S03]  /*4370*/  UPLOP3.LUT UP2, UPT, UPT, UPT, UPT, 0x80, 0x8 ;  /* 0x000000000008789c */ /* 0x000fe60003f4f070 */
[----:B------:R2:W-:Y:S01]  /*4380*/  UTCHMMA gdesc[UR10], gdesc[UR12], tmem[UR19], tmem[UR24], idesc[UR25], UPT ;  /* 0x00ff180c0a0075ea */ /* 0x0005e2000b800013 */
[----:B------:R2:W-:Y:S01]  /*4390*/  UTCBAR.MULTICAST [UR17], URZ, UR20 ;  /* 0x000000ff110073e9 */ /* 0x0005e20008000814 */
[----:B------:R-:W-:Y:S06]  /*43a0*/  BRA.U UP3, `(.L_x_83) ;  /* 0xfffffffd03787547 */ /* 0x000fec000b83ffff */
.L_x_80:
[----:B------:R-:W-:Y:S01]  /*43b0*/  UIADD3 UR5, UPT, UPT, UR22, 0x1, URZ ;  /* 0x0000000116057890 */ /* 0x000fe2000fffe0ff */
[C---:B------:R-:W-:Y:S01]  /*43c0*/  ISETP.NE.AND P0, PT, R10.reuse, 0x2, PT ;  /* 0x000000020a00780c */ /* 0x040fe20003f05270 */
[----:B--2---:R-:W-:Y:S02]  /*43d0*/  UIADD3 UR6, UPT, UPT, UR23, 0x1b0, URZ ;  /* 0x000001b017067890 */ /* 0x004fe4000fffe0ff */
[----:B------:R-:W-:Y:S01]  /*43e0*/  UISETP.NE.AND UP0, UPT, UR5, 0x4, UPT ;  /* 0x000000040500788c */ /* 0x000fe2000bf05270 */
[----:B-1----:R-:W-:Y:S02]  /*43f0*/  SEL R0, RZ, 0x1, P0 ;  /* 0x00000001ff007807 */ /* 0x002fe40000000000 */
[----:B------:R-:W-:Y:S01]  /*4400*/  SEL R10, R10, RZ, P0 ;  /* 0x000000ff0a0a7207 */ /* 0x000fe20000000000 */
[----:B------:R-:W-:Y:S01]  /*4410*/  USEL UR7, URZ, 0x1, UP0 ;  /* 0x00000001ff077887 */ /* 0x000fe20008000000 */
[----:B------:R-:W-:Y:S01]  /*4420*/  LOP3.LUT R9, R9, R0, RZ, 0x3c, !PT ;  /* 0x0000000009097212 */ /* 0x000fe200078e3cff */
[----:B------:R-:W-:Y:S01]  /*4430*/  USEL UR22, UR5, URZ, UP0 ;  /* 0x000000ff05167287 */ /* 0x000fe20008000000 */
[----:B------:R1:W-:Y:S03]  /*4440*/  UTCBAR [UR6], URZ ;  /* 0x000000ff060073e9 */ /* 0x0003e600080000ff */
[----:B------:R-:W-:Y:S01]  /*4450*/  LOP3.LUT R11, R11, UR7, RZ, 0x3c, !PT ;  /* 0x000000070b0b7c12 */ /* 0x000fe2000f8e3cff */
[----:B------:R-:W-:Y:S07]  /*4460*/  @P1 BRA `(.L_x_84) ;  /* 0xfffffff800b41947 */ /* 0x000fee000383ffff */
[----:B------:R-:W2:Y:S01]  /*4470*/  S2UR UR8, SR_CgaCtaId ;  /* 0x00000000000879c3 */ /* 0x000ea20000008800 */
[----:B------:R-:W-:Y:S01]  /*4480*/  ELECT P0, URZ, PT ;  /* 0x0000000000ff782f */ /* 0x000fe20003800000 */
[----:B------:R-:W-:Y:S01]  /*4490*/  IMAD.MOV.U32 R0, RZ, RZ, 0x1 ;  /* 0x00000001ff007424 */ /* 0x000fe200078e00ff */
[----:B------:R-:W-:Y:S01]  /*44a0*/  UIADD3 UR18, UPT, UPT, UR18, 0x1d0, URZ ;  /* 0x000001d012127890 */ /* 0x000fe2000fffe0ff */
[----:B------:R-:W-:Y:S01]  /*44b0*/  SHF.L.U32 R2, R11, 0x1f, RZ ;  /* 0x0000001f0b027819 */ /* 0x000fe200000006ff */
[----:B------:R-:W-:-:S03]  /*44c0*/  UMOV UR4, 0x40 ;  /* 0x0000004000047882 */ /* 0x000fc60000000000 */
[----:B------:R-:W-:Y:S01]  /*44d0*/  UVIRTCOUNT.DEALLOC.SMPOOL 0x80 ;  /* 0x000000800000784c */ /* 0x000fe20000000000 */
[----:B--2---:R-:W-:Y:S02]  /*44e0*/  ULEA UR8, UR8, UR4, 0x18 ;  /* 0x0000000408087291 */ /* 0x004fe4000f8ec0ff */
[----:B------:R-:W-:-:S07]  /*44f0*/  ULEA UR4, UR22, UR18, 0x3 ;  /* 0x0000001216047291 */ /* 0x000fce000f8e18ff */
[----:B------:R2:W-:Y:S02]  /*4500*/  @P0 STS.U8 [UR8+0x1c], R0 ;  /* 0x00001c00ff000988 */ /* 0x0005e40008000008 */
[----:B------:R-:W4:Y:S02]  /*4510*/  SYNCS.PHASECHK.TRANS64.TRYWAIT P0, [UR4], R2 ;  /* 0x00000002ff0075a7 */ /* 0x000f240008001104 */
[----:B--2-4-:R-:W-:Y:S05]  /*4520*/  @!P0 BRA `(.L_x_85) ;  /* 0x0000004c00548947 */ /* 0x014fea0003800000 */
.L_x_201:
[----:B------:R-:W-:-:S04]  /*4530*/  UIADD3 UR4, UPT, UPT, UR22, 0x1, URZ ;  /* 0x0000000116047890 */ /* 0x000fc8000fffe0ff */
[----:B------:R-:W-:-:S04]  /*4540*/  UISETP.NE.AND UP0, UPT, UR4, 0x4, UPT ;  /* 0x000000040400788c */ /* 0x000fc8000bf05270 */
[----:B-1----:R-:W-:Y:S02]  /*4550*/  USEL UR6, URZ, 0x1, UP0 ;  /* 0x00000001ff067887 */ /* 0x002fe40008000000 */
[----:B------:R-:W-:-:S04]  /*4560*/  USEL UR4, UR4, URZ, UP0 ;  /* 0x000000ff04047287 */ /* 0x000fc80008000000 */
[----:B------:R-:W-:Y:S01]  /*4570*/  ULEA UR5, UR4, UR18, 0x3 ;  /* 0x0000001204057291 */ /* 0x000fe2000f8e18ff */
[----:B--2---:R-:W-:-:S04]  /*4580*/  LOP3.LUT R2, R11, UR6, RZ, 0x3c, !PT ;  /* 0x000000060b027c12 */ /* 0x004fc8000f8e3cff */
[----:B------:R-:W-:-:S04]  /*4590*/  SHF.L.U32 R3, R2, 0x1f, RZ ;  /* 0x0000001f02037819 */ /* 0x000fc800000006ff */
[----:B------:R-:W1:Y:S02]  /*45a0*/  SYNCS.PHASECHK.TRANS64.TRYWAIT P0, [UR5], R3 ;  /* 0x00000003ff0075a7 */ /* 0x000e640008001105 */
[----:B-1----:R-:W-:Y:S05]  /*45b0*/  @!P0 BRA `(.L_x_86) ;  /* 0x0000004c00488947 */ /* 0x002fea0003800000 */
.L_x_203:
        /* <DEDUP_REMOVED lines=9> */
.L_x_205:
[----:B------:R-:W-:-:S04]  /*4650*/  UIADD3 UR4, UPT, UPT, UR4, 0x1, URZ ;  /* 0x0000000104047890 */ /* 0x000fc8000fffe0ff */
[----:B------:R-:W-:-:S04]  /*4660*/  UISETP.NE.AND UP0, UPT, UR4, 0x4, UPT ;  /* 0x000000040400788c */ /* 0x000fc8000bf05270 */
[----:B------:R-:W-:Y:S02]  /*4670*/  USEL UR5, URZ, 0x1, UP0 ;  /* 0x00000001ff057887 */ /* 0x000fe40008000000 */
[----:B------:R-:W-:-:S04]  /*4680*/  USEL UR4, UR4, URZ, UP0 ;  /* 0x000000ff04047287 */ /* 0x000fc80008000000 */
[----:B------:R-:W-:Y:S01]  /*4690*/  ULEA UR4, UR4, UR18, 0x3 ;  /* 0x0000001204047291 */ /* 0x000fe2000f8e18ff */
[----:B------:R-:W-:-:S04]  /*46a0*/  LOP3.LUT R2, R2, UR5, RZ, 0x3c, !PT ;  /* 0x0000000502027c12 */ /* 0x000fc8000f8e3cff */
[----:B------:R-:W-:-:S04]  /*46b0*/  SHF.L.U32 R2, R2, 0x1f, RZ ;  /* 0x0000001f02027819 */ /* 0x000fc800000006ff */
[----:B------:R-:W2:Y:S02]  /*46c0*/  SYNCS.PHASECHK.TRANS64.TRYWAIT P0, [UR4], R2 ;  /* 0x00000002ff0075a7 */ /* 0x000ea40008001104 */
[----:B--2---:R-:W-:Y:S05]  /*46d0*/  @!P0 BRA `(.L_x_88) ;  /* 0x0000004c00308947 */ /* 0x004fea0003800000 */
.L_x_207:
[----:B------:R-:W-:Y:S01]  /*46e0*/  NOP ;  /* 0x0000000000007918 */ /* 0x000fe20000000000 */
[----:B-1----:R-:W1:Y:S01]  /*46f0*/  LDS R0, [UR8+0x14] ;  /* 0x00001408ff007984 */ /* 0x002e620008000800 */
[----:B------:R-:W-:Y:S01]  /*4700*/  ULOP3.LUT UR4, UR30, 0xffff, URZ, 0xc0, !UPT ;  /* 0x0000ffff1e047892 */ /* 0x000fe2000f8ec0ff */
[----:B------:R-:W-:Y:S01]  /*4710*/  UMOV UR5, 0xffff ;  /* 0x0000ffff00057882 */ /* 0x000fe20000000000 */
[----:B------:R-:W-:Y:S02]  /*4720*/  UMOV UR6, 0x1 ;  /* 0x0000000100067882 */ /* 0x000fe40000000000 */
[----:B------:R-:W-:-:S04]  /*4730*/  USHF.R.U32.HI UR4, URZ, 0x5, UR4 ;  /* 0x00000005ff047899 */ /* 0x000fc80008011604 */
[----:B------:R-:W-:Y:S02]  /*4740*/  USHF.L.U32 UR5, UR5, UR4, URZ ;  /* 0x0000000405057299 */ /* 0x000fe400080006ff */
[----:B------:R-:W-:-:S04]  /*4750*/  USHF.L.U32 UR4, UR6, UR4, URZ ;  /* 0x0000000406047299 */ /* 0x000fc800080006ff */
[----:B-1----:R-:W-:-:S04]  /*4760*/  LOP3.LUT R0, R0, UR5, RZ, 0xc0, !PT ;  /* 0x0000000500007c12 */ /* 0x002fc8000f8ec0ff */
[----:B------:R-:W-:-:S13]  /*4770*/  ISETP.NE.AND P0, PT, R0, UR5, PT ;  /* 0x0000000500007c0c */ /* 0x000fda000bf05270 */
[----:B------:R-:W-:Y:S05]  /*4780*/  @P0 BRA `(.L_x_89) ;  /* 0x0000000000580947 */ /* 0x000fea0003800000 */
[----:B------:R-:W1:Y:S02]  /*4790*/  LDS R0, [UR8+0x18] ;  /* 0x00001808ff007984 */ /* 0x000e640008000800 */
[----:B-1----:R-:W-:-:S04]  /*47a0*/  LOP3.LUT R0, R0, UR4, RZ, 0xc0, !PT ;  /* 0x0000000400007c12 */ /* 0x002fc8000f8ec0ff */
[----:B------:R-:W-:-:S13]  /*47b0*/  ISETP.NE.AND P0, PT, R0, UR4, PT ;  /* 0x0000000400007c0c */ /* 0x000fda000bf05270 */
[----:B------:R-:W-:Y:S05]  /*47c0*/  @P0 BRA `(.L_x_90) ;  /* 0x00000000003c0947 */ /* 0x000fea0003800000 */
[----:B------:R-:W1:Y:S01]  /*47d0*/  S2R R2, SR_LANEID ;  /* 0x0000000000027919 */ /* 0x000e620000000000 */
[----:B------:R-:W-:-:S06]  /*47e0*/  ULOP3.LUT UR5, URZ, UR5, URZ, 0x33, !UPT ;  /* 0x00000005ff057292 */ /* 0x000fcc000f8e33ff */
[----:B------:R-:W-:-:S04]  /*47f0*/  IMAD.U32 R0, RZ, RZ, UR5 ;  /* 0x00000005ff007e24 */ /* 0x000fc8000f8e00ff */
[----:B------:R2:W4:Y:S02]  /*4800*/  REDUX UR7, R0 ;  /* 0x00000000000773c4 */ /* 0x0005240000000000 */
[----:B------:R1:W-:Y:S01]  /*4810*/  UTCATOMSWS.AND URZ, UR5 ;  /* 0x0000000500ff79e3 */ /* 0x0003e20008000000 */
[----:B--2---:R-:W-:Y:S01]  /*4820*/  LOP3.LUT R0, RZ, UR4, RZ, 0x33, !PT ;  /* 0x00000004ff007c12 */ /* 0x004fe2000f8e33ff */
[----:B------:R-:W-:Y:S02]  /*4830*/  VOTEU.ANY UR4, UPT, PT ;  /* 0x0000000000047886 */ /* 0x000fe400038e0100 */
[----:B------:R-:W-:Y:S02]  /*4840*/  UFLO.U32 UR4, UR4 ;  /* 0x00000004000472bd */ /* 0x000fe400080e0000 */
[----:B------:R-:W2:Y:S04]  /*4850*/  REDUX UR6, R0 ;  /* 0x00000000000673c4 */ /* 0x000ea80000000000 */
[----:B-1----:R-:W-:-:S02]  /*4860*/  ISETP.EQ.U32.AND P0, PT, R2, UR4, PT ;  /* 0x0000000402007c0c */ /* 0x002fc4000bf02070 */
[----:B----4-:R-:W-:-:S11]  /*4870*/  MOV R2, UR7 ;  /* 0x0000000700027c02 */ /* 0x010fd60008000f00 */
[----:B------:R1:W-:Y:S01]  /*4880*/  @P0 ATOMS.AND RZ, [UR8+0x14], R2 ;  /* 0x00001402ffff098c */ /* 0x0003e2000a800008 */
[----:B--2---:R-:W-:-:S05]  /*4890*/  IMAD.U32 R0, RZ, RZ, UR6 ;  /* 0x00000006ff007e24 */ /* 0x004fca000f8e00ff */
[----:B------:R1:W-:Y:S01]  /*48a0*/  @P0 ATOMS.AND RZ, [UR8+0x18], R0 ;  /* 0x00001800ffff098c */ /* 0x0003e2000a800008 */
[----:B------:R-:W-:Y:S05]  /*48b0*/  BRA `(.L_x_91) ;  /* 0x0000000000147947 */ /* 0x000fea0003800000 */
.L_x_90:
[----:B------:R-:W-:Y:S02]  /*48c0*/  MOV R2, 0x48e0 ;  /* 0x000048e000027802 */ /* 0x000fe40000000f00 */
[----:B---3-5:R-:W-:Y:S05]  /*48d0*/  CALL.REL.NOINC `($__internal_0_$__cuda_sm10x_tcgen05_guardrail_trap_col_being_dealloced_not_returned_by_alloc) ;  /* 0x0000004c00d47944 */ /* 0x028fea0003c00000 */
[----:B------:R-:W-:Y:S05]  /*48e0*/  BRA `(.L_x_91) ;  /* 0x0000000000087947 */ /* 0x000fea0003800000 */
.L_x_89:
[----:B------:R-:W-:Y:S02]  /*48f0*/  MOV R2, 0x4910 ;  /* 0x0000491000027802 */ /* 0x000fe40000000f00 */
[----:B---3-5:R-:W-:Y:S05]  /*4900*/  CALL.REL.NOINC `($__internal_2_$__cuda_sm10x_tcgen05_guardrail_trap_unallocated_columns_being_dealloced) ;  /* 0x0000004c00e07944 */ /* 0x028fea0003c00000 */
.L_x_91:
[----:B------:R-:W-:Y:S01]  /*4910*/  NOP ;  /* 0x0000000000007918 */ /* 0x000fe20000000000 */
[----:B------:R-:W-:Y:S05]  /*4920*/  EXIT ;  /* 0x000000000000794d */ /* 0x000fea0003800000 */
.L_x_73:
[----:B------:R-:W-:-:S09]  /*4930*/  UISETP.NE.OR UP0, UPT, UR21, 0x3, !UP3 ;  /* 0x000000031500788c */ /* 0x000fd2000df05670 */
[----:B------:R-:W-:Y:S05]  /*4940*/  BRA.U UP0, `(.L_x_92) ;  /* 0x00000011001c7547 */ /* 0x000fea000b800000 */
[----:B------:R-:W1:Y:S01]  /*4950*/  LDCU.64 UR4, c[0x0][0x888] ;  /* 0x00011100ff0477ac */ /* 0x000e620008000a00 */
[----:B------:R-:W2:Y:S01]  /*4960*/  S2UR UR10, SR_CgaCtaId ;  /* 0x00000000000a79c3 */ /* 0x000ea20000008800 */
[----:B------:R-:W-:Y:S02]  /*4970*/  HFMA2 R9, -RZ, RZ, 0, 0 ;  /* 0x00000000ff097431 */ /* 0x000fe400000001ff */
[----:B------:R-:W-:Y:S01]  /*4980*/  IMAD.MOV.U32 R11, RZ, RZ, 0x1 ;  /* 0x00000001ff0b7424 */ /* 0x000fe200078e00ff */
[----:B------:R-:W3:Y:S01]  /*4990*/  LDCU UR38, c[0x0][0x370] ;  /* 0x00006e00ff2677ac */ /* 0x000ee20008000800 */
[----:B------:R-:W-:Y:S01]  /*49a0*/  IMAD.MOV.U32 R10, RZ, RZ, RZ ;  /* 0x000000ffff0a7224 */ /* 0x000fe200078e00ff */
[----:B------:R-:W-:Y:S01]  /*49b0*/  MOV R3, 0x1000 ;  /* 0x0000100000037802 */ /* 0x000fe20000000f00 */
[----:B------:R-:W3:Y:S01]  /*49c0*/  LDCU.128 UR32, c[0x0][0xb10] ;  /* 0x00016200ff2077ac */ /* 0x000ee20008000c00 */
[----:B------:R-:W4:Y:S01]  /*49d0*/  LDC.64 R12, c[0x0][0x348] ;  /* 0x0000d200ff0c7b82 */ /* 0x000f220000000a00 */
[----:B------:R-:W2:Y:S01]  /*49e0*/  LDCU UR37, c[0x0][0x374] ;  /* 0x00006e80ff2577ac */ /* 0x000ea20008000800 */
[----:B------:R-:W2:Y:S01]  /*49f0*/  LDCU.64 UR30, c[0x0][0x890] ;  /* 0x00011200ff1e77ac */ /* 0x000ea20008000a00 */
[----:B------:R-:W2:Y:S01]  /*4a00*/  LDCU UR15, c[0x0][0xb0c] ;  /* 0x00016180ff0f77ac */ /* 0x000ea20008000800 */
[----:B-1----:R-:W-:Y:S01]  /*4a10*/  UISETP.NE.U32.AND UP0, UPT, UR4, URZ, UPT ;  /* 0x000000ff0400728c */ /* 0x002fe2000bf05070 */
[----:B------:R-:W1:Y:S01]  /*4a20*/  LDCU UR46, c[0x0][0xb20] ;  /* 0x00016400ff2e77ac */ /* 0x000e620008000800 */
[----:B------:R-:W1:Y:S01]  /*4a30*/  LDCU UR4, c[0x0][0xb30] ;  /* 0x00016600ff0477ac */ /* 0x000e620008000800 */
[----:B------:R-:W-:Y:S01]  /*4a40*/  UMOV UR21, 0x400 ;  /* 0x0000040000157882 */ /* 0x000fe20000000000 */
[----:B---3--:R-:W-:-:S02]  /*4a50*/  UIMAD.WIDE.U32 UR6, UR38, UR32, URZ ;  /* 0x00000020260672a5 */ /* 0x008fc4000f8e00ff */
[----:B--2---:R-:W-:Y:S02]  /*4a60*/  UIMAD.WIDE.U32 UR8, UR37, UR35, URZ ;  /* 0x00000023250872a5 */ /* 0x004fe4000f8e00ff */
[----:B------:R-:W-:Y:S02]  /*4a70*/  ULEA UR21, UR10, UR21, 0x18 ;  /* 0x000000150a157291 */ /* 0x000fe4000f8ec0ff */
[----:B------:R-:W-:Y:S02]  /*4a80*/  UISETP.NE.U32.AND UP6, UPT, UR30, URZ, UPT ;  /* 0x000000ff1e00728c */ /* 0x000fe4000bfc5070 */
[----:B------:R-:W-:Y:S02]  /*4a90*/  UIADD3 UR40, UPT, UPT, UR21, 0x160, URZ ;  /* 0x0000016015287890 */ /* 0x000fe4000fffe0ff */
[----:B------:R-:W-:Y:S02]  /*4aa0*/  UIADD3 UR25, UPT, UPT, UR21, 0x150, URZ ;  /* 0x0000015015197890 */ /* 0x000fe4000fffe0ff */
[----:B------:R-:W-:-:S02]  /*4ab0*/  UIADD3 UR17, UPT, UPT, UR21, 0x158, URZ ;  /* 0x0000015815117890 */ /* 0x000fc4000fffe0ff */
[----:B------:R-:W-:Y:S02]  /*4ac0*/  UISETP.NE.AND.EX UP5, UPT, UR5, URZ, UPT, UP0 ;  /* 0x000000ff0500728c */ /* 0x000fe4000bfa5300 */
[----:B------:R-:W-:Y:S01]  /*4ad0*/  UISETP.NE.AND UP0, UPT, UR42, 0x1, UPT ;  /* 0x000000012a00788c */ /* 0x000fe2000bf05270 */
[----:B------:R-:W-:Y:S01]  /*4ae0*/  UMOV UR45, UR7 ;  /* 0x00000007002d7c82 */ /* 0x000fe20008000000 */
[----:B------:R-:W-:Y:S01]  /*4af0*/  UMOV UR44, UR9 ;  /* 0x00000009002c7c82 */ /* 0x000fe20008000000 */
[----:B------:R-:W-:Y:S02]  /*4b00*/  USEL UR39, URZ, 0x1, UP4 ;  /* 0x00000001ff277887 */ /* 0x000fe4000a000000 */
[----:B------:R-:W-:Y:S02]  /*4b10*/  UISETP.NE.AND UP0, UPT, UR15, 0x1, UPT ;  /* 0x000000010f00788c */ /* 0x000fe4000bf05270 */
[----:B------:R-:W-:Y:S02]  /*4b20*/  UPLOP3.LUT UP4, UPT, UPT, UPT, UPT, 0x40, 0x4 ;  /* 0x000000000004789c */ /* 0x000fe40003f8e870 */
[----:B------:R-:W-:Y:S01]  /*4b30*/  UISETP.GE.AND UP1, UPT, UR42, 0x1, UPT ;  /* 0x000000012a00788c */ /* 0x000fe2000bf26270 */
[----:B------:R-:W2:Y:S01]  /*4b40*/  LDCU.64 UR22, c[0x0][0xb28] ;  /* 0x00016500ff1677ac */ /* 0x000ea20008000a00 */
[----:B------:R-:W-:-:S02]  /*4b50*/  UISETP.NE.AND.EX UP6, UPT, UR31, URZ, UPT, UP6 ;  /* 0x000000ff1f00728c */ /* 0x000fc4000bfc5360 */
[----:B------:R-:W-:Y:S02]  /*4b60*/  UPRMT UR40, UR10, 0x654, UR40 ;  /* 0x000006540a287896 */ /* 0x000fe40008000028 */
[----:B------:R-:W-:Y:S02]  /*4b70*/  UPRMT UR43, UR10, 0x654, UR25 ;  /* 0x000006540a2b7896 */ /* 0x000fe40008000019 */
[----:B------:R-:W-:Y:S02]  /*4b80*/  UPRMT UR41, UR10, 0x654, UR17 ;  /* 0x000006540a297896 */ /* 0x000fe40008000011 */
[----:B------:R-:W-:Y:S02]  /*4b90*/  USHF.R.U32.HI UR45, URZ, UR33, UR45 ;  /* 0x00000021ff2d7299 */ /* 0x000fe4000801162d */
[----:B-1----:R-:W-:Y:S02]  /*4ba0*/  USHF.R.U32.HI UR44, URZ, UR46, UR44 ;  /* 0x0000002eff2c7299 */ /* 0x002fe4000801162c */
[----:B------:R-:W-:-:S02]  /*4bb0*/  UISETP.NE.AND UP0, UPT, UR34, 0x1, UPT ;  /* 0x000000012200788c */ /* 0x000fc4000bf05270 */
[----:B----4-:R-:W-:-:S11]  /*4bc0*/  UISETP.NE.AND UP3, UPT, UR4, 0x1, UPT ;  /* 0x000000010400788c */ /* 0x010fd6000bf65270 */
.L_x_102:
[C---:B------:R-:W-:Y:S02]  /*4bd0*/  LEA R8, R10.reuse, UR21, 0x3 ;  /* 0x000000150a087c11 */ /* 0x040fe4000f8e18ff */
[----:B------:R-:W-:Y:S02]  /*4be0*/  SHF.L.U32 R0, R9, 0x1f, RZ ;  /* 0x0000001f09007819 */ /* 0x000fe400000006ff */
[----:B------:R-:W-:Y:S02]  /*4bf0*/  LEA R4, R10, UR21, 0x4 ;  /* 0x000000150a047c11 */ /* 0x000fe4000f8e20ff */
[----:B-1----:R-:W1:Y:S02]  /*4c00*/  SYNCS.PHASECHK.TRANS64.TRYWAIT P0, [R8+URZ+0x190], R0 ;  /* 0x00019000080075a7 */ /* 0x002e6400080011ff */
[----:B-1----:R-:W-:Y:S05]  /*4c10*/  @!P0 BRA `(.L_x_93) ;  /* 0x0000004400f88947 */ /* 0x002fea0003800000 */
.L_x_208:
[----:B------:R-:W3:Y:S01]  /*4c20*/  LDS.128 R4, [R4+0x220] ;  /* 0x0002200004047984 */ /* 0x000ee20000000c00 */
[----:B------:R-:W-:Y:S01]  /*4c30*/  UISETP.GE.AND UP0, UPT, UR42, 0x1, UPT ;  /* 0x000000012a00788c */ /* 0x000fe2000bf06270 */
[----:B------:R-:W-:Y:S01]  /*4c40*/  @!PT LDS RZ, [RZ] ;  /* 0x00000000fffff984 */ /* 0x000fe20000000800 */
[----:B------:R-:W-:Y:S01]  /*4c50*/  @!PT LDS RZ, [RZ] ;  /* 0x00000000fffff984 */ /* 0x000fe20000000800 */
[----:B------:R-:W-:Y:S01]  /*4c60*/  @!PT LDS RZ, [RZ] ;  /* 0x00000000fffff984 */ /* 0x000fe20000000800 */
[----:B------:R-:W-:Y:S01]  /*4c70*/  @!PT LDS RZ, [RZ] ;  /* 0x00000000fffff984 */ /* 0x000fe20000000800 */
[----:B------:R4:W-:Y:S06]  /*4c80*/  MEMBAR.ALL.CTA ;  /* 0x0000000000007992 */ /* 0x0009ec0000008000 */
[----:B----4-:R-:W4:Y:S01]  /*4c90*/  FENCE.VIEW.ASYNC.S ;  /* 0x00000000000073c6 */ /* 0x010f220000000000 */
[----:B---3--:R-:W-:Y:S11]  /*4ca0*/  LOP3.LUT P0, RZ, R6, 0x1, RZ, 0xc0, !PT ;  /* 0x0000000106ff7812 */ /* 0x008ff6000780c0ff */
[----:B------:R-:W-:Y:S02]  /*4cb0*/  @!UPT UIADD3 URZ, UPT, UPT, URZ, URZ, URZ ;  /* 0x000000fffffff290 */ /* 0x000fe4000fffe0ff */
[----:B----4-:R-:W-:Y:S01]  /*4cc0*/  VOTEU.ANY UP1, P0 ;  /* 0x0000000000ff7886 */ /* 0x010fe20000020100 */
[----:B------:R-:W-:Y:S11]  /*4cd0*/  PLOP3.LUT P0, PT, PT, PT, UP1, 0x80, 0x8 ;  /* 0x000000000008781c */ /* 0x000ff60003f0f018 */
[----:B------:R-:W-:Y:S02]  /*4ce0*/  @!UPT UIADD3 URZ, UPT, UPT, URZ, URZ, URZ ;  /* 0x000000fffffff290 */ /* 0x000fe4000fffe0ff */
[----:B-1----:R-:W-:Y:S02]  /*4cf0*/  @P0 SHF.R.U32.HI R0, RZ, 0x10, R5 ;  /* 0x00000010ff000819 */ /* 0x002fe40000011605 */
[----:B------:R-:W-:Y:S02]  /*4d00*/  @P0 MOV R2, R4 ;  /* 0x0000000400020202 */ /* 0x000fe40000000f00 */
[----:B------:R-:W-:Y:S01]  /*4d10*/  @P0 R2UR UR4, R0 ;  /* 0x00000000000402ca */ /* 0x000fe200000e0000 */
[----:B------:R-:W-:Y:S01]  /*4d20*/  VIADD R0, R8, 0x1a0 ;  /* 0x000001a008007836 */ /* 0x000fe20000000000 */
[----:B------:R-:W-:Y:S02]  /*4d30*/  @P0 LOP3.LUT R4, R5, 0xffff, RZ, 0xc0, !PT ;  /* 0x0000ffff05040812 */ /* 0x000fe400078ec0ff */
[----:B------:R-:W-:Y:S02]  /*4d40*/  @P0 R2UR UR6, R2 ;  /* 0x00000000020602ca */ /* 0x000fe400000e0000 */
[----:B------:R-:W-:Y:S02]  /*4d50*/  PRMT R0, RZ, 0x654, R0 ;  /* 0x00000654ff007816 */ /* 0x000fe40000000000 */
[----:B------:R-:W-:Y:S02]  /*4d60*/  @P0 R2UR UR5, R4 ;  /* 0x00000000040502ca */ /* 0x000fe400000e0000 */
[----:B------:R1:W-:Y:S03]  /*4d70*/  SYNCS.ARRIVE.TRANS64.RED.A1T0 RZ, [R0+URZ], RZ ;  /* 0x000000ff00ff79a7 */ /* 0x0003e600081004ff */
[----:B------:R-:W-:Y:S04]  /*4d80*/  @UP1 UMOV UR29, UR4 ;  /* 0x00000004001d1c82 */ /* 0x000fe80008000000 */
[----:B------:R-:W-:Y:S04]  /*4d90*/  @UP1 UMOV UR14, UR6 ;  /* 0x00000006000e1c82 */ /* 0x000fe80008000000 */
[----:B------:R-:W-:Y:S01]  /*4da0*/  @UP1 UMOV UR13, UR5 ;  /* 0x00000005000d1c82 */ /* 0x000fe20008000000 */
[----:B------:R-:W-:Y:S05]  /*4db0*/  BRA.U !UP0, `(.L_x_94) ;  /* 0x0000000108c07547 */ /* 0x000fea000b800000 */
[----:B------:R-:W-:Y:S02]  /*4dc0*/  UIMAD.WIDE.U32 UR8, UR13, UR35, URZ ;  /* 0x000000230d0872a5 */ /* 0x000fe4000f8e00ff */
[----:B------:R-:W-:Y:S02]  /*4dd0*/  UP2UR UR12, UPR, URZ, 0x4 ;  /* 0x00000004ff0c7883 */ /* 0x000fe40008000000 */
[----:B------:R-:W-:Y:S02]  /*4de0*/  UISETP.NE.AND UP2, UPT, UR34, 0x1, UPT ;  /* 0x000000012200788c */ /* 0x000fe4000bf45270 */
[----:B------:R-:W-:Y:S02]  /*4df0*/  UIMAD.WIDE.U32 UR10, UR14, UR32, URZ ;  /* 0x000000200e0a72a5 */ /* 0x000fe4000f8e00ff */
[----:B------:R-:W-:Y:S02]  /*4e00*/  USEL UR4, UR37, UR44, !UP2 ;  /* 0x0000002c25047287 */ /* 0x000fe4000d000000 */
[----:B------:R-:W-:Y:S02]  /*4e10*/  UISETP.NE.AND UP0, UPT, UR15, 0x1, UPT ;  /* 0x000000010f00788c */ /* 0x000fe4000bf05270 */
[----:B------:R-:W-:Y:S02]  /*4e20*/  UP2UR UR16, UPR, URZ, 0x2 ;  /* 0x00000002ff107883 */ /* 0x000fe40008000000 */
[----:B------:R-:W-:Y:S02]  /*4e30*/  UISETP.NE.AND UP1, UPT, UR42, 0x1, UPT ;  /* 0x000000012a00788c */ /* 0x000fe4000bf25270 */
[----:B--2---:R-:W-:Y:S02]  /*4e40*/  UIMAD.WIDE.U32 UR18, UR4, UR22, URZ ;  /* 0x00000016041272a5 */ /* 0x004fe4000f8e00ff */
[----:B------:R-:W-:Y:S01]  /*4e50*/  USEL UR7, UR38, UR45, !UP0 ;  /* 0x0000002d26077287 */ /* 0x000fe2000c000000 */
[----:B------:R-:W-:Y:S02]  /*4e60*/  UMOV UR5, UR9 ;  /* 0x0000000900057c82 */ /* 0x000fe40008000000 */
[----:B------:R-:W-:Y:S02]  /*4e70*/  USHF.R.U32.HI UR6, URZ, UR46, UR5 ;  /* 0x0000002eff067299 */ /* 0x000fe40008011605 */
[----:B------:R-:W-:Y:S02]  /*4e80*/  UIMAD.WIDE.U32 UR26, UR7, UR22, URZ ;  /* 0x00000016071a72a5 */ /* 0x000fe4000f8e00ff */
[----:B------:R-:W-:Y:S02]  /*4e90*/  USEL UR6, UR13, UR6, !UP2 ;  /* 0x000000060d067287 */ /* 0x000fe4000d000000 */
[----:B------:R-:W-:Y:S01]  /*4ea0*/  UISETP.NE.AND UP2, UPT, UR12, URZ, UPT ;  /* 0x000000ff0c00728c */ /* 0x000fe2000bf45270 */
[----:B------:R-:W-:Y:S01]  /*4eb0*/  UMOV UR5, UR11 ;  /* 0x0000000b00057c82 */ /* 0x000fe20008000000 */
[----:B------:R-:W-:Y:S02]  /*4ec0*/  UIMAD.WIDE.U32 UR10, UR6, UR22, URZ ;  /* 0x00000016060a72a5 */ /* 0x000fe4000f8e00ff */
[----:B------:R-:W-:Y:S03]  /*4ed0*/  USHF.R.U32.HI UR8, URZ, UR33, UR5 ;  /* 0x00000021ff087299 */ /* 0x000fe60008011605 */
[----:B------:R-:W-:Y:S02]  /*4ee0*/  UMOV UR5, UR19 ;  /* 0x0000001300057c82 */ /* 0x000fe40008000000 */
[----:B------:R-:W-:Y:S03]  /*4ef0*/  @UP1 USHF.R.U32.HI UR4, URZ, UR23, UR5 ;  /* 0x00000017ff041299 */ /* 0x000fe60008011605 */
[----:B------:R-:W-:Y:S01]  /*4f00*/  UMOV UR5, UR27 ;  /* 0x0000001b00057c82 */ /* 0x000fe20008000000 */
[----:B------:R-:W-:Y:S02]  /*4f10*/  UIMAD UR4, UR42, UR4, URZ ;  /* 0x000000042a0472a4 */ /* 0x000fe4000f8e02ff */
[----:B------:R-:W-:Y:S02]  /*4f20*/  @UP1 USHF.R.U32.HI UR7, URZ, UR23, UR5 ;  /* 0x00000017ff071299 */ /* 0x000fe40008011605 */
[----:B------:R-:W-:Y:S02]  /*4f30*/  USEL UR5, UR14, UR8, !UP0 ;  /* 0x000000080e057287 */ /* 0x000fe4000c000000 */
[----:B------:R-:W-:Y:S02]  /*4f40*/  UIMAD UR8, UR42, UR7, URZ ;  /* 0x000000072a0872a4 */ /* 0x000fe4000f8e02ff */
[----:B------:R-:W-:Y:S03]  /*4f50*/  UISETP.GE.AND UP0, UPT, UR6, UR4, UPT ;  /* 0x000000040600728c */ /* 0x000fe6000bf06270 */
[----:B------:R-:W-:Y:S01]  /*4f60*/  UMOV UR4, UR11 ;  /* 0x0000000b00047c82 */ /* 0x000fe20008000000 */
[----:B------:R-:W-:Y:S02]  /*4f70*/  UISETP.GE.OR UP0, UPT, UR5, UR8, UP0 ;  /* 0x000000080500728c */ /* 0x000fe40008706670 */
[----:B------:R-:W-:Y:S02]  /*4f80*/  USHF.R.U32.HI UR4, URZ, UR23, UR4 ;  /* 0x00000017ff047299 */ /* 0x000fe40008011604 */
[----:B------:R-:W-:Y:S02]  /*4f90*/  UIMAD.WIDE.U32 UR8, UR5, UR22, URZ ;  /* 0x00000016050872a5 */ /* 0x000fe4000f8e00ff */
[----:B------:R-:W-:Y:S04]  /*4fa0*/  USEL UR10, UR6, UR4, !UP1 ;  /* 0x00000004060a7287 */ /* 0x000fe8000c800000 */
[----:B------:R-:W-:Y:S01]  /*4fb0*/  UIADD3 UR11, UPT, UPT, -UR10, URZ, URZ ;  /* 0x000000ff0a0b7290 */ /* 0x000fe2000fffe1ff */
[----:B------:R-:W-:Y:S02]  /*4fc0*/  @!UP0 UMOV UR4, UR9 ;  /* 0x0000000900048c82 */ /* 0x000fe40008000000 */
[----:B------:R-:W-:Y:S02]  /*4fd0*/  @!UP0 USHF.R.U32.HI UR4, URZ, UR23, UR4 ;  /* 0x00000017ff048299 */ /* 0x000fe40008011604 */
[----:B------:R-:W-:Y:S02]  /*4fe0*/  UIMAD UR8, UR42, UR11, UR6 ;  /* 0x0000000b2a0872a4 */ /* 0x000fe4000f8e0206 */
[----:B------:R-:W-:Y:S02]  /*4ff0*/  @!UP0 USEL UR4, UR5, UR4, !UP1 ;  /* 0x0000000405048287 */ /* 0x000fe4000c800000 */
[----:B------:R-:W-:Y:S02]  /*5000*/  UISETP.NE.AND UP1, UPT, UR16, URZ, UPT ;  /* 0x000000ff1000728c */ /* 0x000fe4000bf25270 */
[----:B------:R-:W-:Y:S02]  /*5010*/  @!UP0 UIMAD UR8, UR7, UR8, UR4 ;  /* 0x00000008070882a4 */ /* 0x000fe4000f8e0204 */
[----:B------:R-:W-:Y:S02]  /*5020*/  @!UP0 UIADD3 UR9, UPT, UPT, UR10, -UR4, URZ ;  /* 0x800000040a098290 */ /* 0x000fe4000fffe0ff */
[----:B------:R-:W-:Y:S02]  /*5030*/  UIADD3 UR4, UPT, UPT, -UR5, URZ, URZ ;  /* 0x000000ff05047290 */ /* 0x000fe4000fffe1ff */
[----:B------:R-:W-:Y:S02]  /*5040*/  UIADD3 UR7, UPT, UPT, -UR6, URZ, URZ ;  /* 0x000000ff06077290 */ /* 0x000fe4000fffe1ff */
[----:B------:R-:W-:Y:S02]  /*5050*/  @!UP0 UIMAD UR6, UR9, UR42, UR5 ;  /* 0x0000002a090682a4 */ /* 0x000fe4000f8e0205 */
[----:B------:R-:W-:Y:S02]  /*5060*/  UIMAD UR14, UR15, UR4, UR14 ;  /* 0x000000040f0e72a4 */ /* 0x000fe4000f8e020e */
[----:B------:R-:W-:Y:S01]  /*5070*/  UIMAD UR13, UR34, UR7, UR13 ;  /* 0x00000007220d72a4 */ /* 0x000fe2000f8e020d */
[----:B------:R-:W-:Y:S02]  /*5080*/  @!UP0 UMOV UR5, UR8 ;  /* 0x0000000800058c82 */ /* 0x000fe40008000000 */
[----:B------:R-:W-:Y:S02]  /*5090*/  UIMAD UR14, UR5, UR15, UR14 ;  /* 0x0000000f050e72a4 */ /* 0x000fe4000f8e020e */
[----:B------:R-:W-:Y:S11]  /*50a0*/  UIMAD UR13, UR6, UR34, UR13 ;  /* 0x00000022060d72a4 */ /* 0x000ff6000f8e020d */
[----:B------:R-:W-:Y:S01]  /*50b0*/  @!UPT UIADD3 URZ, UPT, UPT, URZ, URZ, URZ ;  /* 0x000000fffffff290 */ /* 0x000fe2000fffe0ff */
.L_x_94:
[----:B------:R-:W3:Y:S01]  /*50c0*/  @!UP3 LDCU.128 UR8, c[0x0][0xb10] ;  /* 0x00016200ff08b7ac */ /* 0x000ee20008000c00 */
[----:B------:R-:W-:Y:S02]  /*50d0*/  ISETP.NE.U32.AND P0, PT, RZ, UR30, PT ;  /* 0x0000001eff007c0c */ /* 0x000fe4000bf05070 */
[----:B------:R-:W-:Y:S02]  /*50e0*/  SHF.L.U32 R4, R11, 0x1f, RZ ;  /* 0x0000001f0b047819 */ /* 0x000fe400000006ff */
[----:B------:R-:W-:Y:S01]  /*50f0*/  ISETP.NE.AND.EX P0, PT, RZ, UR31, PT, P0 ;  /* 0x0000001fff007c0c */ /* 0x000fe2000bf05300 */
[----:B------:R-:W4:Y:S01]  /*5100*/  @!UP3 LDCU UR5, c[0x0][0xb0c] ;  /* 0x00016180ff05b7ac */ /* 0x000f220008000800 */
[----:B------:R-:W-:Y:S02]  /*5110*/  USHF.L.U32 UR27, UR20, 0x6, URZ ;  /* 0x00000006141b7899 */ /* 0x000fe400080006ff */
[----:B------:R-:W-:Y:S02]  /*5120*/  UIMAD UR26, UR24, 0x60, URZ ;  /* 0x00000060181a78a4 */ /* 0x000fe4000f8e02ff */
[----:B---3--:R-:W-:Y:S07]  /*5130*/  UIMAD.WIDE.U32 UR6, UR14, UR8, URZ ;  /* 0x000000080e0672a5 */ /* 0x008fee000f8e00ff */
[----:B------:R-:W-:Y:S01]  /*5140*/  @!UP3 UMOV UR4, UR7 ;  /* 0x000000070004bc82 */ /* 0x000fe20008000000 */
[----:B----4-:R-:W-:Y:S02]  /*5150*/  @!UP3 UISETP.NE.AND UP0, UPT, UR5, 0x1, UPT ;  /* 0x000000010500b88c */ /* 0x010fe4000bf05270 */
[----:B------:R-:W-:Y:S02]  /*5160*/  @!UP3 USHF.R.U32.HI UR4, URZ, UR9, UR4 ;  /* 0x00000009ff04b299 */ /* 0x000fe40008011604 */
[----:B------:R-:W-:Y:S02]  /*5170*/  UIMAD.WIDE.U32 UR6, UR13, UR11, URZ ;  /* 0x0000000b0d0672a5 */ /* 0x000fe4000f8e00ff */
[----:B------:R-:W-:Y:S02]  /*5180*/  @!UP3 USEL UR8, UR14, UR4, !UP0 ;  /* 0x000000040e08b287 */ /* 0x000fe4000c000000 */
[----:B------:R-:W-:Y:S03]  /*5190*/  @!UP3 UISETP.NE.AND UP0, UPT, UR10, 0x1, UPT ;  /* 0x000000010a00b88c */ /* 0x000fe6000bf05270 */
[----:B------:R-:W-:Y:S02]  /*51a0*/  @!UP3 UMOV UR6, UR7 ;  /* 0x000000070006bc82 */ /* 0x000fe40008000000 */
[----:B------:R-:W3:Y:S02]  /*51b0*/  @!UP3 LDCU UR4, c[0x0][0xb20] ;  /* 0x00016400ff04b7ac */ /* 0x000ee40008000800 */
[----:B---3--:R-:W-:Y:S04]  /*51c0*/  @!UP3 USHF.R.U32.HI UR6, URZ, UR4, UR6 ;  /* 0x00000004ff06b299 */ /* 0x008fe80008011606 */
[----:B------:R-:W-:Y:S04]  /*51d0*/  @!UP3 USEL UR6, UR13, UR6, !UP0 ;  /* 0x000000060d06b287 */ /* 0x000fe8000c000000 */
[----:B------:R-:W-:Y:S02]  /*51e0*/  @!UP3 UIADD3 UR4, UPT, UPT, -UR8, UR6, URZ ;  /* 0x000000060804b290 */ /* 0x000fe4000fffe1ff */
[----:B------:R-:W-:Y:S02]  /*51f0*/  @!UP3 UIADD3 UR6, UPT, UPT, UR8, -UR6, URZ ;  /* 0x800000060806b290 */ /* 0x000fe4000fffe0ff */
[----:B------:R-:W-:Y:S02]  /*5200*/  @!UP3 UIMAD UR14, UR4, UR5, UR14 ;  /* 0x00000005040eb2a4 */ /* 0x000fe4000f8e020e */
[----:B------:R-:W-:Y:S01]  /*5210*/  @!UP3 UIMAD UR13, UR6, UR10, UR13 ;  /* 0x0000000a060db2a4 */ /* 0x000fe2000f8e020d */
[----:B------:R-:W-:Y:S11]  /*5220*/  BRA.U UP4, `(.L_x_95) ;  /* 0x0000000104107547 */ /* 0x000ff6000b800000 */
[----:B------:R-:W-:Y:S04]  /*5230*/  MOV R2, UR39 ;  /* 0x0000002700027c02 */ /* 0x000fe80008000f00 */
[----:B------:R-:W-:Y:S04]  /*5240*/  SHF.L.U32 R2, R2, 0x1f, RZ ;  /* 0x0000001f02027819 */ /* 0x000fe800000006ff */
[----:B------:R-:W3:Y:S02]  /*5250*/  SYNCS.PHASECHK.TRANS64.TRYWAIT P1, [UR21+0x188], R2 ;  /* 0x00018802ff0075a7 */ /* 0x000ee40008021115 */
[----:B---3--:R-:W-:Y:S05]  /*5260*/  @!P1 BRA `(.L_x_96) ;  /* 0x0000004000789947 */ /* 0x008fea0003800000 */
.L_x_95:
[----:B------:R-:W-:Y:S05]  /*5270*/  BRA.U !UP6, `(.L_x_97) ;  /* 0x000000010e387547 */ /* 0x000fea000b800000 */
[----:B------:R-:W-:Y:S01]  /*5280*/  UPLOP3.LUT UP2, UPT, UPT, UPT, UP5, 0x80, 0x8 ;  /* 0x000000000008789c */ /* 0x000fe20003f4f050 */
[----:B-1----:R-:W-:Y:S01]  /*5290*/  HFMA2 R0, -RZ, RZ, 0, 5.9604644775390625e-08 ;  /* 0x00000001ff007431 */ /* 0x002fe200000001ff */
[----:B------:R-:W1:Y:S01]  /*52a0*/  LDCU.64 UR8, c[0x0][0x358] ;  /* 0x00006b00ff0877ac */ /* 0x000e620008000a00 */
[----:B------:R-:W-:Y:S03]  /*52b0*/  IMAD.MOV.U32 R45, RZ, RZ, 0x1 ;  /* 0x00000001ff2d7424 */ /* 0x000fe600078e00ff */
[----:B------:R-:W-:Y:S05]  /*52c0*/  PLOP3.LUT P1, PT, PT, PT, UP2, 0x80, 0x8 ;  /* 0x000000000008781c */ /* 0x000fea0003f2f028 */
[----:B------:R-:W3:Y:S01]  /*52d0*/  @UP2 LDCU.64 UR4, c[0x0][0x888] ;  /* 0x00011100ff0427ac */ /* 0x000ee20008000a00 */
[----:B------:R-:W-:Y:S07]  /*52e0*/  @UP2 UIMAD UR6, UR36, UR30, URZ ;  /* 0x0000001e240622a4 */ /* 0x000fee000f8e02ff */
[----:B------:R-:W-:Y:S01]  /*52f0*/  @!P1 PRMT R45, R0, 0x7610, R45 ;  /* 0x00007610002d9816 */ /* 0x000fe2000000002d */
[----:B---3--:R-:W-:Y:S06]  /*5300*/  @UP2 UIMAD.WIDE UR4, UR6, 0x4, UR4 ;  /* 0x00000004060428a5 */ /* 0x008fec000f8e0204 */
[----:B------:R-:W-:Y:S01]  /*5310*/  IMAD.U32 R6, RZ, RZ, UR4 ;  /* 0x00000004ff067e24 */ /* 0x000fe2000f8e00ff */
[----:B------:R-:W-:Y:S04]  /*5320*/  MOV R7, UR5 ;  /* 0x0000000500077c02 */ /* 0x000fe80008000f00 */
[----:B------:R-:W3:Y:S01]  /*5330*/  @!UP2 LDCU UR4, c[0x0][0x880] ;  /* 0x00011000ff04a7ac */ /* 0x000ee20008000800 */
[----:B-1---5:R4:W5:Y:S02]  /*5340*/  @P1 LDG.E R25, desc[UR8][R6.64] ;  /* 0x0000000806191981 */ /* 0x022964000c1e1900 */
[----:B---34-:R-:W-:Y:S07]  /*5350*/  @!P1 IMAD.U32 R25, RZ, RZ, UR4 ;  /* 0x00000004ff199e24 */ /* 0x018fee000f8e00ff */
.L_x_97:
[----:B-----5:R-:W-:Y:S01]  /*5360*/  @!P0 FSETP.EQ.AND P2, PT, R25, RZ, PT ;  /* 0x000000ff1900820b */ /* 0x020fe20003f42000 */
[----:B------:R-:W-:Y:S01]  /*5370*/  @!UPT UIADD3 URZ, UPT, UPT, URZ, URZ, URZ ;  /* 0x000000fffffff290 */ /* 0x000fe2000fffe0ff */
[----:B------:R-:W-:Y:S11]  /*5380*/  @!P0 BRA `(.L_x_98) ;  /* 0x0000000000148947 */ /* 0x000ff60003800000 */
[----:B------:R-:W-:Y:S02]  /*5390*/  LOP3.LUT P0, RZ, R45, 0xff, RZ, 0xc0, !PT ;  /* 0x000000ff2dff7812 */ /* 0x000fe4000780c0ff */
[----:B------:R-:W-:Y:S04]  /*53a0*/  PLOP3.LUT P2, PT, PT, PT, UP2, 0x80, 0x8 ;  /* 0x000000000008781c */ /* 0x000fe80003f4f028 */
[----:B------:R-:W-:Y:S07]  /*53b0*/  PLOP3.LUT P2, PT, P2, PT, PT, 0x8, 0x80 ;  /* 0x000000000080781c */ /* 0x000fee000174e170 */
[----:B------:R-:W-:Y:S11]  /*53c0*/  @P0 FSETP.EQ.AND P2, PT, R25, RZ, PT ;  /* 0x000000ff1900020b */ /* 0x000ff60003f42000 */
[----:B------:R-:W-:Y:S02]  /*53d0*/  @!UPT UIADD3 URZ, UPT, UPT, URZ, URZ, URZ ;  /* 0x000000fffffff290 */ /* 0x000fe4000fffe0ff */
.L_x_98:
[----:B------:R-:W3:Y:S01]  /*53e0*/  SYNCS.PHASECHK.TRANS64.TRYWAIT P0, [UR21+0x168], R4 ;  /* 0x00016804ff0075a7 */ /* 0x000ee20008001115 */
[----:B------:R-:W-:Y:S04]  /*53f0*/  ELECT P1, URZ, PT ;  /* 0x0000000000ff782f */ /* 0x000fe80003820000 */
[----:B------:R-:W-:Y:S01]  /*5400*/  PLOP3.LUT P1, PT, P2, P1, PT, 0xf2, 0x2f ;  /* 0x00000000002f781c */ /* 0x000fe20001723e72 */
[----:B------:R-:W-:Y:S01]  /*5410*/  @!UPT UIADD3 URZ, UPT, UPT, URZ, URZ, URZ ;  /* 0x000000fffffff290 */ /* 0x000fe2000fffe0ff */
[----:B---3--:R-:W-:Y:S11]  /*5420*/  @!P0 BRA `(.L_x_99) ;  /* 0x0000004000208947 */ /* 0x008ff60003800000 */
.L_x_211:
[----:B-1----:R-:W-:Y:S01]  /*5430*/  @!P1 IADD3 R2, P0, PT, R12, 0x580, RZ ;  /* 0x000005800c029810 */ /* 0x002fe20007f1e0ff */
[----:B------:R-:W-:Y:S01]  /*5440*/  VOTEU.ALL UP0, P1 ;  /* 0x0000000000ff7886 */ /* 0x000fe20000800000 */
[----:B------:R-:W-:Y:S01]  /*5450*/  UMOV UR6, 0x0 ;  /* 0x0000000000067882 */ /* 0x000fe20000000000 */
[----:B------:R-:W-:Y:S01]  /*5460*/  UMOV UR7, 0x10000000 ;  /* 0x1000000000077882 */ /* 0x000fe20000000000 */
[----:B------:R-:W-:Y:S01]  /*5470*/  @!P1 R2UR UR5, R2 ;  /* 0x00000000020592ca */ /* 0x000fe200000e0000 */
[----:B------:R-:W-:Y:S01]  /*5480*/  @!P1 IMAD.X R0, RZ, RZ, R13, P0 ;  /* 0x000000ffff009224 */ /* 0x000fe200000e060d */
[----:B------:R-:W-:Y:S01]  /*5490*/  @!UP0 UIADD3 UR24, UPT, UPT, UR21, 0x400, URZ ;  /* 0x0000040015188890 */ /* 0x000fe2000fffe0ff */
[----:B------:R-:W-:Y:S01]  /*54a0*/  VOTEU.ALL UP0, P1 ;  /* 0x0000000000ff7886 */ /* 0x000fe20000800000 */
[----:B------:R-:W-:Y:S02]  /*54b0*/  UMOV UR28, UR36 ;  /* 0x00000024001c7c82 */ /* 0x000fe40008000000 */
[----:B------:R-:W-:Y:S01]  /*54c0*/  @!P1 R2UR UR4, R0 ;  /* 0x00000000000492ca */ /* 0x000fe200000e0000 */
[----:B------:R-:W-:Y:S06]  /*54d0*/  @!P1 IMAD.MOV.U32 R0, RZ, RZ, 0x1000 ;  /* 0x00001000ff009424 */ /* 0x000fec00078e00ff */
[----:B------:R-:W-:Y:S06]  /*54e0*/  IMAD.U32 R6, RZ, RZ, UR5 ;  /* 0x00000005ff067e24 */ /* 0x000fec000f8e00ff */
[----:B------:R-:W-:Y:S01]  /*54f0*/  IMAD.U32 R7, RZ, RZ, UR4 ;  /* 0x00000004ff077e24 */ /* 0x000fe2000f8e00ff */
[----:B------:R-:W-:Y:S04]  /*5500*/  @!P1 R2UR UR4, R6 ;  /* 0x00000000060492ca */ /* 0x000fe800000e0000 */
[----:B------:R-:W-:Y:S11]  /*5510*/  @!P1 R2UR UR5, R7 ;  /* 0x00000000070592ca */ /* 0x000ff600000e0000 */
[----:B------:R-:W-:Y:S02]  /*5520*/  @!UPT UIADD3 URZ, UPT, UPT, URZ, URZ, URZ ;  /* 0x000000fffffff290 */ /* 0x000fe4000fffe0ff */
[----:B------:R1:W-:Y:S01]  /*5530*/  @!UP0 UTMALDG.3D [UR24], [UR4], desc[UR6] ;  /* 0x00000618040085b4 */ /* 0x0003e20008011000 */
[----:B------:R1:W-:Y:S01]  /*5540*/  @!P1 SYNCS.ARRIVE.TRANS64.RED.A0TR RZ, [UR21+0x150], R0 ;  /* 0x00015000ffff99a7 */ /* 0x0003e20008300415 */
[----:B------:R-:W-:Y:S01]  /*5550*/  SYNCS.ARRIVE.TRANS64.RED.A1T0 RZ, [UR43], RZ ;  /* 0x000000ffffff79a7 */ /* 0x000fe2000810042b */
[----:B------:R-:W3:Y:S02]  /*5560*/  SYNCS.PHASECHK.TRANS64.TRYWAIT P0, [UR21+0x170], R4 ;  /* 0x00017004ff0075a7 */ /* 0x000ee40008001115 */
[----:B-1-3--:R-:W-:Y:S05]  /*5570*/  @!P0 BRA `(.L_x_100) ;  /* 0x0000003c00e48947 */ /* 0x00afea0003800000 */
.L_x_213:
[----:B------:R-:W-:Y:S01]  /*5580*/  @!P1 IADD3 R2, P0, PT, R12, 0x580, RZ ;  /* 0x000005800c029810 */ /* 0x000fe20007f1e0ff */
[----:B------:R-:W-:Y:S01]  /*5590*/  VOTEU.ALL UP0, P1 ;  /* 0x0000000000ff7886 */ /* 0x000fe20000800000 */
[----:B------:R-:W-:Y:S01]  /*55a0*/  UMOV UR6, 0x0 ;  /* 0x0000000000067882 */ /* 0x000fe20000000000 */
[----:B------:R-:W-:Y:S01]  /*55b0*/  UMOV UR7, 0x10000000 ;  /* 0x1000000000077882 */ /* 0x000fe20000000000 */
[----:B------:R-:W-:Y:S01]  /*55c0*/  @!P1 R2UR UR5, R2 ;  /* 0x00000000020592ca */ /* 0x000fe200000e0000 */
[----:B-1----:R-:W-:Y:S01]  /*55d0*/  @!P1 IMAD.X R0, RZ, RZ, R13, P0 ;  /* 0x000000ffff009224 */ /* 0x002fe200000e060d */
[----:B------:R-:W-:Y:S01]  /*55e0*/  @!UP0 UIADD3 UR18, UPT, UPT, UR26, 0x20, URZ ;  /* 0x000000201a128890 */ /* 0x000fe2000fffe0ff */
[----:B------:R-:W-:Y:S01]  /*55f0*/  VIADD R10, R10, 0x1 ;  /* 0x000000010a0a7836 */ /* 0x000fe20000000000 */
[----:B------:R-:W-:Y:S02]  /*5600*/  @!UP0 UIADD3 UR16, UPT, UPT, UR21, 0x1400, URZ ;  /* 0x0000140015108890 */ /* 0x000fe4000fffe0ff */
[----:B------:R-:W-:Y:S01]  /*5610*/  @!P1 R2UR UR4, R0 ;  /* 0x00000000000492ca */ /* 0x000fe200000e0000 */
[----:B------:R-:W-:Y:S01]  /*5620*/  VOTEU.ALL UP0, P1 ;  /* 0x0000000000ff7886 */ /* 0x000fe20000800000 */
[----:B------:R-:W-:Y:S01]  /*5630*/  @!P1 IMAD.MOV.U32 R0, RZ, RZ, 0x1000 ;  /* 0x00001000ff009424 */ /* 0x000fe200078e00ff */
[----:B------:R-:W-:Y:S01]  /*5640*/  UMOV UR19, UR27 ;  /* 0x0000001b00137c82 */ /* 0x000fe20008000000 */
[----:B------:R-:W-:Y:S03]  /*5650*/  UMOV UR20, UR36 ;  /* 0x0000002400147c82 */ /* 0x000fe60008000000 */
        /* <DEDUP_REMOVED lines=10> */
.L_x_215:
[----:B------:R-:W-:Y:S01]  /*5700*/  @!P1 IADD3 R2, P0, PT, R12, 0x580, RZ ;  /* 0x000005800c029810 */ /* 0x000fe20007f1e0ff */
[----:B------:R-:W-:Y:S01]  /*5710*/  VOTEU.ALL UP0, P1 ;  /* 0x0000000000ff7886 */ /* 0x000fe20000800000 */
[----:B------:R-:W-:Y:S01]  /*5720*/  UMOV UR6, 0x0 ;  /* 0x0000000000067882 */ /* 0x000fe20000000000 */
[----:B------:R-:W-:Y:S01]  /*5730*/  UMOV UR7, 0x10000000 ;  /* 0x1000000000077882 */ /* 0x000fe20000000000 */
[----:B------:R-:W-:Y:S01]  /*5740*/  @!P1 R2UR UR5, R2 ;  /* 0x00000000020592ca */ /* 0x000fe200000e0000 */
[----:B-1----:R-:W-:Y:S01]  /*5750*/  @!P1 IMAD.X R0, RZ, RZ, R13, P0 ;  /* 0x000000ffff009224 */ /* 0x002fe200000e060d */
[----:B------:R-:W-:Y:S01]  /*5760*/  @!UP0 UIADD3 UR10, UPT, UPT, UR26, 0x40, URZ ;  /* 0x000000401a0a8890 */ /* 0x000fe2000fffe0ff */
[----:B------:R-:W-:Y:S01]  /*5770*/  R2UR UR16, R47 ;  /* 0x000000002f1072ca */ /* 0x000fe200000e0000 */
[----:B------:R-:W-:Y:S01]  /*5780*/  @!UP0 UIADD3 UR8, UPT, UPT, UR21, 0x2400, URZ ;  /* 0x0000240015088890 */ /* 0x000fe2000fffe0ff */
[----:B------:R-:W-:Y:S01]  /*5790*/  ISETP.NE.AND P0, PT, R10, 0x2, PT ;  /* 0x000000020a00780c */ /* 0x000fe20003f05270 */
[----:B------:R-:W-:Y:S01]  /*57a0*/  @!UP0 UIADD3 UR9, UPT, UPT, UR21, 0x160, URZ ;  /* 0x0000016015098890 */ /* 0x000fe2000fffe0ff */
[----:B------:R-:W-:Y:S01]  /*57b0*/  @!P1 R2UR UR4, R0 ;  /* 0x00000000000492ca */ /* 0x000fe200000e0000 */
[----:B------:R-:W-:Y:S01]  /*57c0*/  VOTEU.ALL UP0, P1 ;  /* 0x0000000000ff7886 */ /* 0x000fe20000800000 */
[----:B------:R-:W-:Y:S01]  /*57d0*/  UMOV UR11, UR27 ;  /* 0x0000001b000b7c82 */ /* 0x000fe20008000000 */
[----:B------:R-:W-:Y:S01]  /*57e0*/  UMOV UR12, UR36 ;  /* 0x00000024000c7c82 */ /* 0x000fe20008000000 */
[----:B------:R-:W-:Y:S01]  /*57f0*/  SEL R0, RZ, 0x1, P0 ;  /* 0x00000001ff007807 */ /* 0x000fe20000000000 */
[----:B------:R-:W-:Y:S01]  /*5800*/  UIADD3 UR24, UPT, UPT, UR13, UR61, URZ ;  /* 0x0000003d0d187290 */ /* 0x000fe2000fffe0ff */
[----:B------:R-:W-:Y:S01]  /*5810*/  IMAD.U32 R4, RZ, RZ, UR5 ;  /* 0x00000005ff047e24 */ /* 0x000fe2000f8e00ff */
[----:B------:R-:W-:Y:S01]  /*5820*/  LOP3.LUT R11, R11, 0x1, RZ, 0x3c, !PT ;  /* 0x000000010b0b7812 */ /* 0x000fe200078e3cff */
[----:B------:R-:W-:Y:S01]  /*5830*/  UMOV UR36, UR29 ;  /* 0x0000001d00247c82 */ /* 0x000fe20008000000 */
[----:B------:R-:W-:Y:S01]  /*5840*/  LOP3.LUT R9, R9, R0, RZ, 0x3c, !PT ;  /* 0x0000000009097212 */ /* 0x000fe200078e3cff */
[----:B------:R-:W-:Y:S01]  /*5850*/  UIADD3 UR20, UPT, UPT, UR14, UR16, URZ ;  /* 0x000000100e147290 */ /* 0x000fe2000fffe0ff */
[----:B------:R-:W-:Y:S01]  /*5860*/  SEL R10, R10, RZ, P0 ;  /* 0x000000ff0a0a7207 */ /* 0x000fe20000000000 */
[----:B------:R-:W-:Y:S01]  /*5870*/  UPLOP3.LUT UP4, UPT, UPT, UPT, UPT, 0x80, 0x8 ;  /* 0x000000000008789c */ /* 0x000fe20003f8f070 */
[----:B------:R-:W-:Y:S01]  /*5880*/  IMAD.U32 R5, RZ, RZ, UR4 ;  /* 0x00000004ff057e24 */ /* 0x000fe2000f8e00ff */
[----:B------:R-:W-:Y:S04]  /*5890*/  @!P1 R2UR UR4, R4 ;  /* 0x00000000040492ca */ /* 0x000fe800000e0000 */
[----:B------:R-:W-:Y:S11]  /*58a0*/  @!P1 R2UR UR5, R5 ;  /* 0x00000000050592ca */ /* 0x000ff600000e0000 */
[----:B------:R-:W-:Y:S02]  /*58b0*/  @!UPT UIADD3 URZ, UPT, UPT, URZ, URZ, URZ ;  /* 0x000000fffffff290 */ /* 0x000fe4000fffe0ff */
[----:B------:R1:W-:Y:S01]  /*58c0*/  @!UP0 UTMALDG.3D [UR8], [UR4], desc[UR6] ;  /* 0x00000608040085b4 */ /* 0x0003e20008011000 */
[----:B------:R1:W-:Y:S01]  /*58d0*/  @!P1 SYNCS.ARRIVE.TRANS64.RED.A0TR RZ, [UR21+0x160], R3 ;  /* 0x00016003ffff99a7 */ /* 0x0003e20008300415 */
[----:B------:R-:W-:Y:S01]  /*58e0*/  SYNCS.ARRIVE.TRANS64.RED.A1T0 RZ, [UR40], RZ ;  /* 0x000000ffffff79a7 */ /* 0x000fe20008100428 */
[----:B------:R-:W-:Y:S05]  /*58f0*/  BRA.U UP1, `(.L_x_102) ;  /* 0xfffffff101b47547 */ /* 0x000fea000b83ffff */
[----:B------:R-:W-:-:S04]  /*5900*/  SHF.L.U32 R2, R11, 0x1f, RZ ;  /* 0x0000001f0b027819 */ /* 0x000fc800000006ff */
[----:B------:R-:W3:Y:S02]  /*5910*/  SYNCS.PHASECHK.TRANS64.TRYWAIT P0, [UR21+0x168], R2 ;  /* 0x00016802ff0075a7 */ /* 0x000ee40008001115 */
[----:B---3--:R-:W-:Y:S05]  /*5920*/  @!P0 BRA `(.L_x_103) ;  /* 0x0000003c00288947 */ /* 0x008fea0003800000 */
.L_x_217:
[----:B------:R-:W4:Y:S02]  /*5930*/  SYNCS.PHASECHK.TRANS64.TRYWAIT P0, [UR21+0x170], R2 ;  /* 0x00017002ff0075a7 */ /* 0x000f240008001115 */
[----:B----4-:R-:W-:Y:S05]  /*5940*/  @!P0 BRA `(.L_x_104) ;  /* 0x0000003c00388947 */ /* 0x010fea0003800000 */
.L_x_219:
[----:B---3--:R-:W-:-:S07]  /*5950*/  MOV R0, UR21 ;  /* 0x0000001500007c02 */ /* 0x008fce0008000f00 */
.L_x_105:
[----:B---3--:R-:W-:-:S04]  /*5960*/  SHF.L.U32 R2, R11, 0x1f, RZ ;  /* 0x0000001f0b027819 */ /* 0x008fc800000006ff */
[----:B------:R3:W4:Y:S03]  /*5970*/  SYNCS.PHASECHK.TRANS64.TRYWAIT P0, [R0+URZ+0x178], R2 ;  /* 0x00017802000075a7 */ /* 0x00072600080011ff */
[----:B----4-:R-:W-:Y:S05]  /*5980*/  @!P0 NANOSLEEP.SYNCS 0x989680 ;  /* 0x009896800000895d */ /* 0x010fea0003900000 */
[----:B------:R-:W4:Y:S02]  /*5990*/  @!P0 SYNCS.PHASECHK.TRANS64 P0, [R0+URZ+0x178], R2 ;  /* 0x00017802000085a7 */ /* 0x000f2400080010ff */
[----:B-12-4-:R-:W-:Y:S05]  /*59a0*/  @P0 EXIT ;  /* 0x000000000000094d */ /* 0x016fea0003800000 */
[----:B------:R-:W-:Y:S05]  /*59b0*/  BRA `(.L_x_105) ;  /* 0xfffffffc00e87947 */ /* 0x000fea000383ffff */
.L_x_92:
[----:B------:R-:W-:-:S06]  /*59c0*/  UISETP.GE.AND UP0, UPT, UR21, 0x4, UPT ;  /* 0x000000041500788c */ /* 0x000fcc000bf06270 */
[----:B------:R-:W-:-:S13]  /*59d0*/  PLOP3.LUT P0, PT, PT, PT, UP0, 0x80, 0x8 ;  /* 0x000000000008781c */ /* 0x000fda0003f0f008 */
[----:B------:R-:W-:Y:S05]  /*59e0*/  @!P0 EXIT ;  /* 0x000000000000894d */ /* 0x000fea0003800000 */
[----:B------:R-:W1:Y:S08]  /*59f0*/  S2UR UR4, SR_CgaCtaId ;  /* 0x00000000000479c3 */ /* 0x000e700000008800 */
[----:B------:R-:W-:Y:S01]  /*5a00*/  BAR.SYNC.DEFER_BLOCKING 0x6, 0xa0 ;  /* 0x0182800000007b1d */ /* 0x000fe20000010000 */
[C---:B------:R-:W-:Y:S01]  /*5a10*/  IMAD.SHL.U32 R3, R56.reuse, 0x20, RZ ;  /* 0x0000002038037824 */ /* 0x040fe200078e00ff */
[----:B------:R-:W-:Y:S01]  /*5a20*/  SHF.R.U32.HI R5, RZ, 0x1, R56 ;  /* 0x00000001ff057819 */ /* 0x000fe20000011638 */
[C---:B------:R-:W-:Y:S01]  /*5a30*/  IMAD.SHL.U32 R2, R56.reuse, 0x10, RZ ;  /* 0x0000001038027824 */ /* 0x040fe200078e00ff */
[C---:B------:R-:W-:Y:S01]  /*5a40*/  LOP3.LUT P0, RZ, R56.reuse, 0x4, RZ, 0xc0, !PT ;  /* 0x0000000438ff7812 */ /* 0x040fe2000780c0ff */
[----:B------:R-:W-:Y:S01]  /*5a50*/  IMAD.SHL.U32 R44, R56, 0x4, RZ ;  /* 0x00000004382c7824 */ /* 0x000fe200078e00ff */
[----:B------:R-:W-:-:S02]  /*5a60*/  UMOV UR44, 0x400 ;  /* 0x00000400002c7882 */ /* 0x000fc40000000000 */
[----:B------:R-:W2:Y:S01]  /*5a70*/  LDC.64 R42, c[0x0][0x8b0] ;  /* 0x00022c00ff2a7b82 */ /* 0x000ea20000000a00 */
[----:B------:R-:W-:Y:S01]  /*5a80*/  LOP3.LUT R4, R3, 0xc0, RZ, 0xc0, !PT ;  /* 0x000000c003047812 */ /* 0x000fe200078ec0ff */
[----:B------:R-:W-:Y:S01]  /*5a90*/  IMAD.MOV.U32 R55, RZ, RZ, 0x20 ;  /* 0x00000020ff377424 */ /* 0x000fe200078e00ff */
[----:B------:R-:W-:Y:S01]  /*5aa0*/  LOP3.LUT R2, R2, 0x600, RZ, 0xc0, !PT ;  /* 0x0000060002027812 */ /* 0x000fe200078ec0ff */
[----:B------:R-:W-:Y:S01]  /*5ab0*/  IMAD.MOV.U32 R54, RZ, RZ, 0x1 ;  /* 0x00000001ff367424 */ /* 0x000fe200078e00ff */
[----:B------:R-:W-:Y:S01]  /*5ac0*/  LOP3.LUT R5, R4, 0x8, R5, 0xf8, !PT ;  /* 0x0000000804057812 */ /* 0x000fe200078ef805 */
[----:B------:R-:W-:Y:S01]  /*5ad0*/  IMAD.U32 R4, R56, 0x10000, RZ ;  /* 0x0001000038047824 */ /* 0x000fe200078e00ff */
[--C-:B------:R-:W-:Y:S01]  /*5ae0*/  LOP3.LUT R2, R2, 0x20, R3.reuse, 0xf8, !PT ;  /* 0x0000002002027812 */ /* 0x100fe200078ef803 */
[----:B------:R-:W3:Y:S01]  /*5af0*/  LDC.64 R40, c[0x0][0x8a8] ;  /* 0x00022a00ff287b82 */ /* 0x000ee20000000a00 */
[----:B------:R-:W-:Y:S01]  /*5b00*/  LOP3.LUT R44, R5, 0x18, R44, 0x78, !PT ;  /* 0x00000018052c7812 */ /* 0x000fe200078e782c */
[----:B------:R-:W-:Y:S01]  /*5b10*/  IMAD.MOV.U32 R22, RZ, RZ, RZ ;  /* 0x000000ffff167224 */ /* 0x000fe200078e00ff */
[----:B------:R-:W-:-:S02]  /*5b20*/  LOP3.LUT R3, R2, 0x100, R3, 0xf8, !PT ;  /* 0x0000010002037812 */ /* 0x000fc400078ef803 */
[----:B------:R-:W-:Y:S02]  /*5b30*/  CS2R R52, SRZ ;  /* 0x0000000000347805 */ /* 0x000fe4000001ff00 */
[----:B------:R-:W-:Y:S01]  /*5b40*/  LOP3.LUT R2, R4, 0x600000, RZ, 0xc0, !PT ;  /* 0x0060000004027812 */ /* 0x000fe200078ec0ff */
[----:B------:R-:W-:Y:S01]  /*5b50*/  IMAD.MOV.U32 R51, RZ, RZ, RZ ;  /* 0x000000ffff337224 */ /* 0x000fe200078e00ff */
[----:B------:R-:W-:Y:S01]  /*5b60*/  LOP3.LUT R44, R3, R44, RZ, 0xfc, !PT ;  /* 0x0000002c032c7212 */ /* 0x000fe200078efcff */
[----:B-1----:R-:W-:Y:S01]  /*5b70*/  ULEA UR44, UR4, UR44, 0x18 ;  /* 0x0000002c042c7291 */ /* 0x002fe2000f8ec0ff */
[----:B------:R-:W-:Y:S01]  /*5b80*/  LOP3.LUT R56, R56, 0x60, RZ, 0xc0, !PT ;  /* 0x0000006038387812 */ /* 0x000fe200078ec0ff */
[----:B------:R-:W1:Y:S01]  /*5b90*/  LDCU UR58, c[0x0][0x370] ;  /* 0x00006e00ff3a77ac */ /* 0x000e620008000800 */
[----:B------:R-:W-:Y:S01]  /*5ba0*/  SEL R55, R55, 0xffffffe0, !P0 ;  /* 0xffffffe037377807 */ /* 0x000fe20004000000 */
[----:B------:R-:W-:Y:S01]  /*5bb0*/  UIADD3 UR4, UPT, UPT, UR44, 0x400, URZ ;  /* 0x000004002c047890 */ /* 0x000fe2000fffe0ff */
[----:B------:R-:W4:Y:S04]  /*5bc0*/  LDCU UR43, c[0x0][0xb0c] ;  /* 0x00016180ff2b77ac */ /* 0x000f280008000800 */
[----:B------:R-:W1:Y:S01]  /*5bd0*/  LDS R0, [UR44+0x240] ;  /* 0x0002402cff007984 */ /* 0x000e620008000800 */
[----:B------:R-:W-:Y:S01]  /*5be0*/  IMAD.U32 R49, RZ, RZ, UR4 ;  /* 0x00000004ff317e24 */ /* 0x000fe2000f8e00ff */
[----:B------:R-:W1:Y:S01]  /*5bf0*/  LDCU UR39, c[0x0][0xb30] ;  /* 0x00016600ff2777ac */ /* 0x000e620008000800 */
[----:B------:R-:W1:Y:S01]  /*5c00*/  LDCU.64 UR56, c[0x0][0x888] ;  /* 0x00011100ff3877ac */ /* 0x000e620008000a00 */
[----:B------:R-:W1:Y:S01]  /*5c10*/  LDCU.64 UR40, c[0x0][0xb28] ;  /* 0x00016500ff2877ac */ /* 0x000e620008000a00 */
[----:B------:R-:W1:Y:S01]  /*5c20*/  LDCU.64 UR62, c[0x0][0x890] ;  /* 0x00011200ff3e77ac */ /* 0x000e620008000a00 */
[----:B------:R-:W1:Y:S01]  /*5c30*/  LDCU.128 UR52, c[0x0][0xb10] ;  /* 0x00016200ff3477ac */ /* 0x000e620008000c00 */
[----:B------:R-:W1:Y:S01]  /*5c40*/  LDCU UR47, c[0x0][0x374] ;  /* 0x00006e80ff2f77ac */ /* 0x000e620008000800 */
[----:B------:R-:W-:Y:S01]  /*5c50*/  UMOV UR46, URZ ;  /* 0x000000ff002e7c82 */ /* 0x000fe20008000000 */
[----:B------:R-:W-:Y:S01]  /*5c60*/  UMOV UR45, URZ ;  /* 0x000000ff002d7c82 */ /* 0x000fe20008000000 */
[----:B-1234-:R-:W-:-:S07]  /*5c70*/  IMAD.IADD R2, R0, 0x1, R2 ;  /* 0x0000000100027824 */ /* 0x01efce00078e0202 */
.L_x_142:
[C---:B-1----:R-:W-:Y:S02]  /*5c80*/  LEA R8, R51.reuse, UR44, 0x3 ;  /* 0x0000002c33087c11 */ /* 0x042fe4000f8e18ff */
[----:B------:R-:W-:Y:S02]  /*5c90*/  SHF.L.U32 R0, R52, 0x1f, RZ ;  /* 0x0000001f34007819 */ /* 0x000fe400000006ff */
[----:B------:R-:W-:Y:S02]  /*5ca0*/  LEA R4, R51, UR44, 0x4 ;  /* 0x0000002c33047c11 */ /* 0x000fe4000f8e20ff */
[----:B------:R-:W1:Y:S02]  /*5cb0*/  SYNCS.PHASECHK.TRANS64.TRYWAIT P0, [R8+URZ+0x190], R0 ;  /* 0x00019000080075a7 */ /* 0x000e6400080011ff */
[----:B-12---:R-:W-:Y:S05]  /*5cc0*/  @!P0 BRA `(.L_x_106) ;  /* 0x0000003800708947 */ /* 0x006fea0003800000 */
.L_x_220:
        /* <DEDUP_REMOVED lines=8> */
[----:B--2---:R-:W-:Y:S11]  /*5d50*/  LOP3.LUT P0, RZ, R6, 0x1, RZ, 0xc0, !PT ;  /* 0x0000000106ff7812 */ /* 0x004ff6000780c0ff */
[----:B------:R-:W-:Y:S02]  /*5d60*/  @!UPT UIADD3 URZ, UPT, UPT, URZ, URZ, URZ ;  /* 0x000000fffffff290 */ /* 0x000fe4000fffe0ff */
[----:B---3--:R-:W-:Y:S01]  /*5d70*/  VOTEU.ANY UP1, P0 ;  /* 0x0000000000ff7886 */ /* 0x008fe20000020100 */
[----:B------:R-:W-:Y:S01]  /*5d80*/  PLOP3.LUT P0, PT, PT, PT, UP1, 0x80, 0x8 ;  /* 0x000000000008781c */ /* 0x000fe20003f0f018 */
[----:B------:R-:W-:Y:S11]  /*5d90*/  UP2UR UR60, UPR, URZ, 0x2 ;  /* 0x00000002ff3c7883 */ /* 0x000ff60008000000 */
[----:B------:R-:W-:Y:S01]  /*5da0*/  @!UPT UIADD3 URZ, UPT, UPT, URZ, URZ, URZ ;  /* 0x000000fffffff290 */ /* 0x000fe2000fffe0ff */
        /* <DEDUP_REMOVED lines=13> */
[----:B------:R-:W2:Y:S01]  /*5e80*/  LDCU UR12, c[0x0][0xb20] ;  /* 0x00016400ff0c77ac */ /* 0x000ea20008000800 */
[----:B------:R-:W-:Y:S02]  /*5e90*/  UIMAD.WIDE.U32 UR4, UR47, UR55, URZ ;  /* 0x000000372f0472a5 */ /* 0x000fe4000f8e00ff */
[----:B------:R-:W-:Y:S02]  /*5ea0*/  UIMAD.WIDE.U32 UR6, UR58, UR52, URZ ;  /* 0x000000343a0672a5 */ /* 0x000fe4000f8e00ff */
[----:B------:R-:W-:Y:S02]  /*5eb0*/  UISETP.NE.AND UP0, UPT, UR54, 0x1, UPT ;  /* 0x000000013600788c */ /* 0x000fe4000bf05270 */
[----:B------:R-:W-:Y:S02]  /*5ec0*/  UIMAD.WIDE.U32 UR8, UR37, UR55, URZ ;  /* 0x00000037250872a5 */ /* 0x000fe4000f8e00ff */
[----:B------:R-:W-:Y:S02]  /*5ed0*/  UIMAD.WIDE.U32 UR10, UR38, UR52, URZ ;  /* 0x00000034260a72a5 */ /* 0x000fe4000f8e00ff */
[----:B------:R-:W-:Y:S02]  /*5ee0*/  UISETP.NE.AND UP1, UPT, UR43, 0x1, UPT ;  /* 0x000000012b00788c */ /* 0x000fe4000bf25270 */
[----:B------:R-:W-:Y:S01]  /*5ef0*/  UISETP.NE.AND UP2, UPT, UR42, 0x1, UPT ;  /* 0x000000012a00788c */ /* 0x000fe2000bf45270 */
[----:B------:R-:W-:Y:S02]  /*5f00*/  UMOV UR4, UR5 ;  /* 0x0000000500047c82 */ /* 0x000fe40008000000 */
[----:B--2---:R-:W-:Y:S03]  /*5f10*/  USHF.R.U32.HI UR5, URZ, UR12, UR4 ;  /* 0x0000000cff057299 */ /* 0x004fe60008011604 */
[----:B------:R-:W-:Y:S02]  /*5f20*/  UMOV UR4, UR7 ;  /* 0x0000000700047c82 */ /* 0x000fe40008000000 */
[----:B------:R-:W-:Y:S02]  /*5f30*/  USHF.R.U32.HI UR7, URZ, UR53, UR4 ;  /* 0x00000035ff077299 */ /* 0x000fe40008011604 */
[----:B------:R-:W-:Y:S02]  /*5f40*/  USEL UR4, UR47, UR5, !UP0 ;  /* 0x000000052f047287 */ /* 0x000fe4000c000000 */
[----:B------:R-:W-:Y:S01]  /*5f50*/  USEL UR7, UR58, UR7, !UP1 ;  /* 0x000000073a077287 */ /* 0x000fe2000c800000 */
[----:B------:R-:W-:Y:S01]  /*5f60*/  UMOV UR5, UR9 ;  /* 0x0000000900057c82 */ /* 0x000fe20008000000 */
[----:B------:R-:W-:Y:S02]  /*5f70*/  UIMAD.WIDE.U32 UR8, UR4, UR40, URZ ;  /* 0x00000028040872a5 */ /* 0x000fe4000f8e00ff */
[----:B------:R-:W-:Y:S03]  /*5f80*/  USHF.R.U32.HI UR6, URZ, UR12, UR5 ;  /* 0x0000000cff067299 */ /* 0x000fe60008011605 */
[----:B------:R-:W-:Y:S01]  /*5f90*/  UMOV UR5, UR11 ;  /* 0x0000000b00057c82 */ /* 0x000fe20008000000 */
[----:B------:R-:W-:Y:S02]  /*5fa0*/  UIMAD.WIDE.U32 UR10, UR7, UR40, URZ ;  /* 0x00000028070a72a5 */ /* 0x000fe4000f8e00ff */
[----:B------:R-:W-:Y:S02]  /*5fb0*/  USHF.R.U32.HI UR12, URZ, UR53, UR5 ;  /* 0x00000035ff0c7299 */ /* 0x000fe40008011605 */
[----:B------:R-:W-:Y:S01]  /*5fc0*/  USEL UR6, UR37, UR6, !UP0 ;  /* 0x0000000625067287 */ /* 0x000fe2000c000000 */
[----:B------:R-:W-:Y:S02]  /*5fd0*/  UMOV UR5, UR9 ;  /* 0x0000000900057c82 */ /* 0x000fe40008000000 */
[----:B------:R-:W-:Y:S01]  /*5fe0*/  UMOV UR10, UR11 ;  /* 0x0000000b000a7c82 */ /* 0x000fe20008000000 */
[----:B------:R-:W-:Y:S02]  /*5ff0*/  @UP2 USHF.R.U32.HI UR4, URZ, UR41, UR5 ;  /* 0x00000029ff042299 */ /* 0x000fe40008011605 */
[----:B------:R-:W-:Y:S02]  /*6000*/  @UP2 USHF.R.U32.HI UR7, URZ, UR41, UR10 ;  /* 0x00000029ff072299 */ /* 0x000fe4000801160a */
[----:B------:R-:W-:Y:S02]  /*6010*/  UIMAD UR4, UR42, UR4, URZ ;  /* 0x000000042a0472a4 */ /* 0x000fe4000f8e02ff */
[----:B------:R-:W-:Y:S02]  /*6020*/  UIMAD.WIDE.U32 UR10, UR6, UR40, URZ ;  /* 0x00000028060a72a5 */ /* 0x000fe4000f8e00ff */
[----:B------:R-:W-:Y:S02]  /*6030*/  USEL UR5, UR38, UR12, !UP1 ;  /* 0x0000000c26057287 */ /* 0x000fe4000c800000 */
[----:B------:R-:W-:Y:S02]  /*6040*/  UIMAD UR8, UR42, UR7, URZ ;  /* 0x000000072a0872a4 */ /* 0x000fe4000f8e02ff */
[----:B------:R-:W-:Y:S03]  /*6050*/  UISETP.GE.AND UP0, UPT, UR6, UR4, UPT ;  /* 0x000000040600728c */ /* 0x000fe6000bf06270 */
[----:B------:R-:W-:Y:S01]  /*6060*/  UMOV UR4, UR11 ;  /* 0x0000000b00047c82 */ /* 0x000fe20008000000 */
[----:B------:R-:W-:Y:S02]  /*6070*/  UISETP.GE.OR UP0, UPT, UR5, UR8, UP0 ;  /* 0x000000080500728c */ /* 0x000fe40008706670 */
[----:B------:R-:W-:Y:S02]  /*6080*/  USHF.R.U32.HI UR4, URZ, UR41, UR4 ;  /* 0x00000029ff047299 */ /* 0x000fe40008011604 */
[----:B------:R-:W-:Y:S02]  /*6090*/  UIMAD.WIDE.U32 UR8, UR5, UR40, URZ ;  /* 0x00000028050872a5 */ /* 0x000fe4000f8e00ff */
[----:B------:R-:W-:Y:S02]  /*60a0*/  USEL UR11, UR6, UR4, !UP2 ;  /* 0x00000004060b7287 */ /* 0x000fe4000d000000 */
[----:B------:R-:W-:Y:S02]  /*60b0*/  UIADD3 UR8, UPT, UPT, -UR5, URZ, URZ ;  /* 0x000000ff05087290 */ /* 0x000fe4000fffe1ff */
[----:B------:R-:W-:Y:S01]  /*60c0*/  UIADD3 UR10, UPT, UPT, -UR11, URZ, URZ ;  /* 0x000000ff0b0a7290 */ /* 0x000fe2000fffe1ff */
[----:B------:R-:W-:Y:S01]  /*60d0*/  @!UP0 UMOV UR4, UR9 ;  /* 0x0000000900048c82 */ /* 0x000fe20008000000 */
[----:B------:R-:W-:Y:S02]  /*60e0*/  UIADD3 UR9, UPT, UPT, -UR6, URZ, URZ ;  /* 0x000000ff06097290 */ /* 0x000fe4000fffe1ff */
[----:B------:R-:W-:Y:S02]  /*60f0*/  @!UP0 USHF.R.U32.HI UR4, URZ, UR41, UR4 ;  /* 0x00000029ff048299 */ /* 0x000fe40008011604 */
[----:B------:R-:W-:Y:S02]  /*6100*/  UIMAD UR10, UR42, UR10, UR6 ;  /* 0x0000000a2a0a72a4 */ /* 0x000fe4000f8e0206 */
[----:B------:R-:W-:Y:S04]  /*6110*/  @!UP0 USEL UR4, UR5, UR4, !UP2 ;  /* 0x0000000405048287 */ /* 0x000fe8000d000000 */
[----:B------:R-:W-:Y:S02]  /*6120*/  @!UP0 UIMAD UR10, UR7, UR10, UR4 ;  /* 0x0000000a070a82a4 */ /* 0x000fe4000f8e0204 */
[----:B------:R-:W-:Y:S02]  /*6130*/  @!UP0 UIADD3 UR11, UPT, UPT, UR11, -UR4, URZ ;  /* 0x800000040b0b8290 */ /* 0x000fe4000fffe0ff */
[----:B------:R-:W-:Y:S02]  /*6140*/  UIMAD UR7, UR43, UR8, UR38 ;  /* 0x000000082b0772a4 */ /* 0x000fe4000f8e0226 */
[----:B------:R-:W-:Y:S02]  /*6150*/  @!UP0 UIMAD UR6, UR11, UR42, UR5 ;  /* 0x0000002a0b0682a4 */ /* 0x000fe4000f8e0205 */
[----:B------:R-:W-:Y:S01]  /*6160*/  UIMAD UR4, UR54, UR9, UR37 ;  /* 0x00000009360472a4 */ /* 0x000fe2000f8e0225 */
[----:B------:R-:W-:Y:S02]  /*6170*/  @!UP0 UMOV UR5, UR10 ;  /* 0x0000000a00058c82 */ /* 0x000fe40008000000 */
[----:B------:R-:W-:Y:S02]  /*6180*/  UIMAD UR38, UR5, UR43, UR7 ;  /* 0x0000002b052672a4 */ /* 0x000fe4000f8e0207 */
[----:B------:R-:W-:Y:S11]  /*6190*/  UIMAD UR37, UR6, UR54, UR4 ;  /* 0x00000036062572a4 */ /* 0x000ff6000f8e0204 */
[----:B------:R-:W-:Y:S01]  /*61a0*/  @!UPT UIADD3 URZ, UPT, UPT, URZ, URZ, URZ ;  /* 0x000000fffffff290 */ /* 0x000fe2000fffe0ff */
.L_x_107:
[----:B------:R-:W-:Y:S01]  /*61b0*/  UISETP.NE.AND UP0, UPT, UR39, 0x1, UPT ;  /* 0x000000012700788c */ /* 0x000fe2000bf05270 */
[----:B------:R-:W-:Y:S01]  /*61c0*/  LOP3.LUT P0, RZ, R49, 0x1b0, RZ, 0xc0, !PT ;  /* 0x000001b031ff7812 */ /* 0x000fe2000780c0ff */
[----:B------:R-:W-:Y:S01]  /*61d0*/  USHF.L.U32 UR50, UR20, 0x6, URZ ;  /* 0x0000000614327899 */ /* 0x000fe200080006ff */
[----:B------:R-:W-:Y:S01]  /*61e0*/  BSSY.RECONVERGENT B6, `(.L_x_108) ;  /* 0x0000034000067945 */ /* 0x000fe20003800200 */
[----:B------:R-:W-:Y:S01]  /*61f0*/  UIMAD UR49, UR24, 0x60, URZ ;  /* 0x00000060183178a4 */ /* 0x000fe2000f8e02ff */
[----:B------:R-:W-:Y:S06]  /*6200*/  IADD3 R51, PT, PT, R51, 0x1, RZ ;  /* 0x0000000133337810 */ /* 0x000fec0007ffe0ff */
[----:B------:R-:W2:Y:S01]  /*6210*/  @!UP0 LDCU.128 UR12, c[0x0][0xb10] ;  /* 0x00016200ff0c87ac */ /* 0x000ea20008000c00 */
[----:B------:R-:W3:Y:S01]  /*6220*/  @!UP0 LDCU UR5, c[0x0][0xb0c] ;  /* 0x00016180ff0587ac */ /* 0x000ee20008000800 */
[----:B------:R-:W4:Y:S01]  /*6230*/  @!UP0 LDCU UR10, c[0x0][0xb20] ;  /* 0x00016400ff0a87ac */ /* 0x000f220008000800 */
[----:B--2---:R-:W-:Y:S02]  /*6240*/  UIMAD.WIDE.U32 UR8, UR38, UR12, URZ ;  /* 0x0000000c260872a5 */ /* 0x004fe4000f8e00ff */
[----:B------:R-:W-:Y:S02]  /*6250*/  UIMAD.WIDE.U32 UR6, UR37, UR15, URZ ;  /* 0x0000000f250672a5 */ /* 0x000fe4000f8e00ff */
[----:B------:R-:W-:Y:S03]  /*6260*/  @!UP0 UISETP.NE.AND UP1, UPT, UR14, 0x1, UPT ;  /* 0x000000010e00888c */ /* 0x000fe6000bf25270 */
[----:B------:R-:W-:Y:S01]  /*6270*/  @!UP0 UMOV UR4, UR9 ;  /* 0x0000000900048c82 */ /* 0x000fe20008000000 */
[----:B---3--:R-:W-:Y:S02]  /*6280*/  @!UP0 UISETP.NE.AND UP2, UPT, UR5, 0x1, UPT ;  /* 0x000000010500888c */ /* 0x008fe4000bf45270 */
[----:B------:R-:W-:Y:S01]  /*6290*/  @!UP0 USHF.R.U32.HI UR4, URZ, UR13, UR4 ;  /* 0x0000000dff048299 */ /* 0x000fe20008011604 */
[----:B------:R-:W-:Y:S02]  /*62a0*/  @!UP0 UMOV UR6, UR7 ;  /* 0x0000000700068c82 */ /* 0x000fe40008000000 */
[----:B----4-:R-:W-:Y:S02]  /*62b0*/  @!UP0 USHF.R.U32.HI UR6, URZ, UR10, UR6 ;  /* 0x0000000aff068299 */ /* 0x010fe40008011606 */
[----:B------:R-:W-:Y:S02]  /*62c0*/  @!UP0 USEL UR7, UR38, UR4, !UP2 ;  /* 0x0000000426078287 */ /* 0x000fe4000d000000 */
[----:B------:R-:W-:Y:S04]  /*62d0*/  @!UP0 USEL UR6, UR37, UR6, !UP1 ;  /* 0x0000000625068287 */ /* 0x000fe8000c800000 */
[----:B------:R-:W-:Y:S02]  /*62e0*/  @!UP0 UIADD3 UR4, UPT, UPT, -UR7, UR6, URZ ;  /* 0x0000000607048290 */ /* 0x000fe4000fffe1ff */
[----:B------:R-:W-:Y:S02]  /*62f0*/  @!UP0 UIADD3 UR6, UPT, UPT, UR7, -UR6, URZ ;  /* 0x8000000607068290 */ /* 0x000fe4000fffe0ff */
[----:B------:R-:W-:Y:S02]  /*6300*/  @!UP0 UIMAD UR38, UR4, UR5, UR38 ;  /* 0x00000005042682a4 */ /* 0x000fe4000f8e0226 */
[----:B------:R-:W-:Y:S01]  /*6310*/  @!UP0 UIMAD UR37, UR6, UR14, UR37 ;  /* 0x0000000e062582a4 */ /* 0x000fe2000f8e0225 */
[----:B------:R-:W-:Y:S11]  /*6320*/  @!P0 BRA `(.L_x_109) ;  /* 0x00000000007c8947 */ /* 0x000ff60003800000 */
[----:B------:R-:W2:Y:S01]  /*6330*/  LDCU.64 UR8, c[0x4][0x80] ;  /* 0x01001000ff0877ac */ /* 0x000ea20008000a00 */
[----:B------:R-:W-:Y:S01]  /*6340*/  MOV R16, 0x0 ;  /* 0x0000000000107802 */ /* 0x000fe20000000f00 */
[----:B------:R-:W-:Y:S02]  /*6350*/  HFMA2 R12, -RZ, RZ, 0, 5.9604644775390625e-08 ;  /* 0x00000001ff0c7431 */ /* 0x000fe400000001ff */
[----:B------:R-:W-:Y:S01]  /*6360*/  IMAD.MOV.U32 R8, RZ, RZ, 0x70 ;  /* 0x00000070ff087424 */ /* 0x000fe200078e00ff */
[----:B------:R3:W4:Y:S01]  /*6370*/  LDC.64 R14, c[0x4][R16] ;  /* 0x01000000100e7b82 */ /* 0x0007220000000a00 */
[----:B------:R-:W1:Y:S01]  /*6380*/  LDCU.64 UR6, c[0x4][0x88] ;  /* 0x01001100ff0677ac */ /* 0x000e620008000a00 */
[----:B------:R-:W-:Y:S01]  /*6390*/  IMAD.MOV.U32 R13, RZ, RZ, RZ ;  /* 0x000000ffff0d7224 */ /* 0x000fe200078e00ff */
[----:B------:R-:W1:Y:S01]  /*63a0*/  LDCU.64 UR4, c[0x4][0x8] ;  /* 0x01000100ff0477ac */ /* 0x000e620008000a00 */
[----:B--2---:R-:W-:Y:S01]  /*63b0*/  MOV R5, UR9 ;  /* 0x0000000900057c02 */ /* 0x004fe20008000f00 */
[----:B------:R-:W-:Y:S01]  /*63c0*/  IMAD.U32 R4, RZ, RZ, UR8 ;  /* 0x00000008ff047e24 */ /* 0x000fe2000f8e00ff */
[----:B-1----:R-:W-:Y:S01]  /*63d0*/  MOV R7, UR7 ;  /* 0x0000000700077c02 */ /* 0x002fe20008000f00 */
[----:B------:R-:W-:Y:S01]  /*63e0*/  IMAD.U32 R6, RZ, RZ, UR6 ;  /* 0x00000006ff067e24 */ /* 0x000fe2000f8e00ff */
[----:B------:R-:W-:Y:S01]  /*63f0*/  MOV R11, UR5 ;  /* 0x00000005000b7c02 */ /* 0x000fe20008000f00 */
[----:B------:R-:W-:Y:S02]  /*6400*/  IMAD.U32 R10, RZ, RZ, UR4 ;  /* 0x00000004ff0a7e24 */ /* 0x000fe4000f8e00ff */
[----:B------:R-:W-:Y:S07]  /*6410*/  LEPC R20, `(.L_x_110) ;  /* 0x000000001014794e */ /* 0x000fee0000000000 */
[----:B---345:R-:W-:Y:S05]  /*6420*/  CALL.ABS.NOINC R14 ;  /* 0x000000000e007343 */ /* 0x038fea0003c00000 */
.L_x_110:
[----:B------:R-:W1:Y:S01]  /*6430*/  LDCU.64 UR8, c[0x4][0x80] ;  /* 0x01001000ff0877ac */ /* 0x000e620008000a00 */
[----:B------:R-:W2:Y:S01]  /*6440*/  LDC.64 R16, c[0x4][R16] ;  /* 0x0100000010107b82 */ /* 0x000ea20000000a00 */
[----:B------:R-:W-:Y:S02]  /*6450*/  HFMA2 R12, -RZ, RZ, 0, 5.9604644775390625e-08 ;  /* 0x00000001ff0c7431 */ /* 0x000fe400000001ff */
[----:B------:R-:W-:Y:S02]  /*6460*/  IMAD.MOV.U32 R8, RZ, RZ, 0x70 ;  /* 0x00000070ff087424 */ /* 0x000fe400078e00ff */
[----:B------:R-:W-:Y:S01]  /*6470*/  IMAD.MOV.U32 R13, RZ, RZ, RZ ;  /* 0x000000ffff0d7224 */ /* 0x000fe200078e00ff */
[----:B------:R-:W3:Y:S01]  /*6480*/  LDCU.64 UR6, c[0x4][0x88] ;  /* 0x01001100ff0677ac */ /* 0x000ee20008000a00 */
[----:B------:R-:W4:Y:S01]  /*6490*/  LDCU.64 UR4, c[0x4][0x8] ;  /* 0x01000100ff0477ac */ /* 0x000f220008000a00 */
[----:B-1----:R-:W-:Y:S02]  /*64a0*/  MOV R4, UR8 ;  /* 0x0000000800047c02 */ /* 0x002fe40008000f00 */
[----:B------:R-:W-:Y:S02]  /*64b0*/  MOV R5, UR9 ;  /* 0x0000000900057c02 */ /* 0x000fe40008000f00 */
[----:B---3--:R-:W-:Y:S01]  /*64c0*/  MOV R7, UR7 ;  /* 0x0000000700077c02 */ /* 0x008fe20008000f00 */
[----:B------:R-:W-:Y:S01]  /*64d0*/  IMAD.U32 R6, RZ, RZ, UR6 ;  /* 0x00000006ff067e24 */ /* 0x000fe2000f8e00ff */
[----:B----4-:R-:W-:Y:S01]  /*64e0*/  MOV R11, UR5 ;  /* 0x00000005000b7c02 */ /* 0x010fe20008000f00 */
[----:B------:R-:W-:Y:S02]  /*64f0*/  IMAD.U32 R10, RZ, RZ, UR4 ;  /* 0x00000004ff0a7e24 */ /* 0x000fe4000f8e00ff */
[----:B------:R-:W-:Y:S07]  /*6500*/  LEPC R20, `(.L_x_109) ;  /* 0x000000001014794e */ /* 0x000fee0000000000 */
[----:B--2---:R-:W-:Y:S05]  /*6510*/  CALL.ABS.NOINC R16 ;  /* 0x0000000010007343 */ /* 0x004fea0003c00000 */
.L_x_109:
[----:B------:R-:W-:Y:S05]  /*6520*/  BSYNC.RECONVERGENT B6 ;  /* 0x0000000000067941 */ /* 0x000fea0003800200 */
.L_x_108:
[----:B------:R-:W-:Y:S01]  /*6530*/  R2UR UR4, R48 ;  /* 0x00000000300472ca */ /* 0x000fe200000e0000 */
[----:B------:R-:W-:Y:S01]  /*6540*/  UISETP.NE.U32.AND UP0, UPT, UR62, URZ, UPT ;  /* 0x000000ff3e00728c */ /* 0x000fe2000bf05070 */
[----:B------:R-:W-:Y:S02]  /*6550*/  ISETP.NE.U32.AND P4, PT, R42, RZ, PT ;  /* 0x000000ff2a00720c */ /* 0x000fe40003f85070 */
[----:B------:R-:W-:Y:S01]  /*6560*/  ISETP.NE.U32.AND P2, PT, RZ, UR56, PT ;  /* 0x00000038ff007c0c */ /* 0x000fe2000bf45070 */
[----:B------:R-:W-:Y:S01]  /*6570*/  UISETP.NE.AND.EX UP1, UPT, UR63, URZ, UPT, UP0 ;  /* 0x000000ff3f00728c */ /* 0x000fe2000bf25300 */
[----:B------:R-:W-:Y:S01]  /*6580*/  ISETP.NE.AND.EX P4, PT, R43, RZ, PT, P4 ;  /* 0x000000ff2b00720c */ /* 0x000fe20003f85340 */
[----:B------:R-:W-:Y:S01]  /*6590*/  UPLOP3.LUT UP0, UPT, UPT, UPT, UPT, 0x40, 0x4 ;  /* 0x000000000004789c */ /* 0x000fe20003f0e870 */
[----:B------:R-:W-:Y:S05]  /*65a0*/  ISETP.NE.AND.EX P2, PT, RZ, UR57, PT, P2 ;  /* 0x00000039ff007c0c */ /* 0x000fea000bf45320 */
[----:B------:R-:W-:Y:S06]  /*65b0*/  UISETP.NE.AND UP2, UPT, UR4, URZ, UPT ;  /* 0x000000ff0400728c */ /* 0x000fec000bf45270 */
[----:B------:R-:W-:Y:S05]  /*65c0*/  PLOP3.LUT P1, PT, PT, PT, UP2, 0x80, 0x8 ;  /* 0x000000000008781c */ /* 0x000fea0003f2f028 */
[----:B------:R-:W-:Y:S06]  /*65d0*/  @UP2 UPLOP3.LUT UP0, UPT, UPT, UPT, UP1, 0x80, 0x8 ;  /* 0x000000000008289c */ /* 0x000fec0003f0f010 */
[----:B------:R-:W-:Y:S01]  /*65e0*/  PLOP3.LUT P0, PT, PT, PT, UP0, 0x80, 0x8 ;  /* 0x000000000008781c */ /* 0x000fe20003f0f008 */
[----:B------:R-:W-:Y:S01]  /*65f0*/  @!UPT UIADD3 URZ, UPT, UPT, URZ, URZ, URZ ;  /* 0x000000fffffff290 */ /* 0x000fe2000fffe0ff */
[----:B------:R-:W-:Y:S11]  /*6600*/  BRA.U !UP1, `(.L_x_111) ;  /* 0x00000001093c7547 */ /* 0x000ff6000b800000 */
[----:B------:R-:W-:Y:S01]  /*6610*/  UISETP.NE.U32.AND UP0, UPT, UR56, URZ, UPT ;  /* 0x000000ff3800728c */ /* 0x000fe2000bf05070 */
[----:B-1----:R-:W-:Y:S01]  /*6620*/  HFMA2 R0, -RZ, RZ, 0, 5.9604644775390625e-08 ;  /* 0x00000001ff007431 */ /* 0x002fe200000001ff */
[----:B------:R-:W1:Y:S01]  /*6630*/  LDCU.64 UR8, c[0x0][0x358] ;  /* 0x00006b00ff0877ac */ /* 0x000e620008000a00 */
[----:B------:R-:W-:Y:S01]  /*6640*/  IMAD.MOV.U32 R45, RZ, RZ, 0x1 ;  /* 0x00000001ff2d7424 */ /* 0x000fe200078e00ff */
[----:B------:R-:W-:Y:S06]  /*6650*/  UISETP.NE.AND.EX UP0, UPT, UR57, URZ, UPT, UP0 ;  /* 0x000000ff3900728c */ /* 0x000fec000bf05300 */
[----:B------:R-:W-:Y:S05]  /*6660*/  PLOP3.LUT P3, PT, PT, PT, UP0, 0x80, 0x8 ;  /* 0x000000000008781c */ /* 0x000fea0003f6f008 */
[----:B------:R-:W2:Y:S01]  /*6670*/  @UP0 LDCU.64 UR4, c[0x0][0x888] ;  /* 0x00011100ff0407ac */ /* 0x000ea20008000a00 */
[----:B------:R-:W-:Y:S07]  /*6680*/  @UP0 UIMAD UR6, UR36, UR62, URZ ;  /* 0x0000003e240602a4 */ /* 0x000fee000f8e02ff */
[----:B------:R-:W-:Y:S01]  /*6690*/  @!P3 PRMT R45, R0, 0x7610, R45 ;  /* 0x00007610002db816 */ /* 0x000fe2000000002d */
[----:B--2---:R-:W-:Y:S06]  /*66a0*/  @UP0 UIMAD.WIDE UR4, UR6, 0x4, UR4 ;  /* 0x00000004060408a5 */ /* 0x004fec000f8e0204 */
[----:B------:R-:W-:Y:S01]  /*66b0*/  IMAD.U32 R4, RZ, RZ, UR4 ;  /* 0x00000004ff047e24 */ /* 0x000fe2000f8e00ff */
[----:B------:R-:W-:Y:S04]  /*66c0*/  MOV R5, UR5 ;  /* 0x0000000500057c02 */ /* 0x000fe80008000f00 */
[----:B------:R-:W2:Y:S01]  /*66d0*/  @!UP0 LDCU UR4, c[0x0][0x880] ;  /* 0x00011000ff0487ac */ /* 0x000ea20008000800 */
[----:B-1---5:R3:W5:Y:S02]  /*66e0*/  @P3 LDG.E R25, desc[UR8][R4.64] ;  /* 0x0000000804193981 */ /* 0x022764000c1e1900 */
[----:B--23--:R-:W-:Y:S02]  /*66f0*/  @!P3 IMAD.U32 R25, RZ, RZ, UR4 ;  /* 0x00000004ff19be24 */ /* 0x00cfe4000f8e00ff */
.L_x_111:
[----:B------:R-:W-:Y:S05]  /*6700*/  @!P4 BRA `(.L_x_112) ;  /* 0x000000000024c947 */ /* 0x000fea0003800000 */
[----:B------:R-:W-:Y:S01]  /*6710*/  ISETP.NE.U32.AND P3, PT, R40, RZ, PT ;  /* 0x000000ff2800720c */ /* 0x000fe20003f65070 */
[----:B------:R-:W2:Y:S03]  /*6720*/  LDCU.64 UR4, c[0x0][0x358] ;  /* 0x00006b00ff0477ac */ /* 0x000ea60008000a00 */
[----:B------:R-:W-:Y:S11]  /*6730*/  ISETP.NE.AND.EX P3, PT, R41, RZ, PT, P3 ;  /* 0x000000ff2900720c */ /* 0x000ff60003f65330 */
[----:B------:R-:W-:Y:S02]  /*6740*/  @!UPT UIADD3 URZ, UPT, UPT, URZ, URZ, URZ ;  /* 0x000000fffffff290 */ /* 0x000fe4000fffe0ff */
[----:B------:R-:W3:Y:S01]  /*6750*/  @P3 LDC.64 R4, c[0x0][0x8a8] ;  /* 0x00022a00ff043b82 */ /* 0x000ee20000000a00 */
[----:B-1----:R-:W-:Y:S04]  /*6760*/  @P3 IMAD R0, R42, UR36, RZ ;  /* 0x000000242a003c24 */ /* 0x002fe8000f8e02ff */
[----:B---3--:R-:W-:Y:S05]  /*6770*/  @P3 IMAD.WIDE R4, R0, 0x4, R4 ;  /* 0x0000000400043825 */ /* 0x008fea00078e0204 */
[----:B--2--5:R2:W5:Y:S02]  /*6780*/  @P3 LDG.E R23, desc[UR4][R4.64] ;  /* 0x0000000404173981 */ /* 0x024564000c1e1900 */
[----:B--2---:R-:W3:Y:S02]  /*6790*/  @!P3 LDC R23, c[0x0][0x8a0] ;  /* 0x00022800ff17bb82 */ /* 0x004ee40000000800 */
.L_x_112:
[----:B-----5:R-:W-:Y:S01]  /*67a0*/  FSETP.NEU.AND P3, PT, R25, RZ, PT ;  /* 0x000000ff1900720b */ /* 0x020fe20003f6d000 */
[----:B------:R-:W-:Y:S01]  /*67b0*/  IMAD.SHL.U32 R60, R44, 0x2, RZ ;  /* 0x000000022c3c7824 */ /* 0x000fe200078e00ff */
[----:B------:R-:W-:Y:S01]  /*67c0*/  SEL R5, RZ, 0xffffffff, P2 ;  /* 0xffffffffff057807 */ /* 0x000fe20001000000 */
[----:B------:R-:W-:Y:S01]  /*67d0*/  BSSY B1, `(.L_x_113) ;  /* 0x0000035000017945 */ /* 0x000fe20003800000 */
[----:B------:R-:W-:Y:S01]  /*67e0*/  @P1 LOP3.LUT P2, RZ, R45, 0xff, RZ, 0xc0, !PT ;  /* 0x000000ff2dff1812 */ /* 0x000fe2000784c0ff */
[----:B------:R-:W-:Y:S01]  /*67f0*/  VIADD R59, R60, UR44 ;  /* 0x0000002c3c3b7c36 */ /* 0x000fe20008000000 */
[----:B-1----:R-:W-:Y:S01]  /*6800*/  @P1 SEL R0, RZ, 0xffffffff, P3 ;  /* 0xffffffffff001807 */ /* 0x002fe20001800000 */
[----:B------:R-:W-:Y:S01]  /*6810*/  IMAD.MOV.U32 R61, RZ, RZ, 0x1 ;  /* 0x00000001ff3d7424 */ /* 0x000fe200078e00ff */
[----:B------:R-:W-:Y:S01]  /*6820*/  LOP3.LUT R54, R54, 0x1, RZ, 0x3c, !PT ;  /* 0x0000000136367812 */ /* 0x000fe200078e3cff */
[----:B------:R-:W-:Y:S01]  /*6830*/  IMAD.MOV.U32 R27, RZ, RZ, RZ ;  /* 0x000000ffff1b7224 */ /* 0x000fe200078e00ff */
[----:B------:R-:W-:Y:S02]  /*6840*/  @P0 SEL R0, R5, R0, !P2 ;  /* 0x0000000005000207 */ /* 0x000fe40005000000 */
[----:B------:R-:W-:Y:S02]  /*6850*/  CS2R R38, SRZ ;  /* 0x0000000000267805 */ /* 0x000fe4000001ff00 */
[----:B------:R-:W-:Y:S02]  /*6860*/  LEA R26, R22, UR44, 0x3 ;  /* 0x0000002c161a7c11 */ /* 0x000fe4000f8e18ff */
[----:B------:R-:W-:Y:S02]  /*6870*/  CS2R R36, SRZ ;  /* 0x0000000000247805 */ /* 0x000fe4000001ff00 */
[----:B------:R-:W-:Y:S02]  /*6880*/  @P1 LOP3.LUT R0, R0, 0x1, RZ, 0xc0, !PT ;  /* 0x0000000100001812 */ /* 0x000fe400078ec0ff */
[----:B------:R-:W-:Y:S02]  /*6890*/  CS2R R30, SRZ ;  /* 0x00000000001e7805 */ /* 0x000fe4000001ff00 */
[----:B------:R-:W-:Y:S02]  /*68a0*/  SHF.L.U32 R3, R53, 0x1f, RZ ;  /* 0x0000001f35037819 */ /* 0x000fe400000006ff */
[----:B------:R-:W-:Y:S02]  /*68b0*/  CS2R R28, SRZ ;  /* 0x00000000001c7805 */ /* 0x000fe4000001ff00 */
[----:B------:R-:W-:Y:S01]  /*68c0*/  ISETP.NE.U32.OR P5, PT, R0, 0x1, !P1 ;  /* 0x000000010000780c */ /* 0x000fe20004fa5470 */
[----:B------:R-:W-:Y:S01]  /*68d0*/  IMAD.IADD R58, R55, 0x1, R59 ;  /* 0x00000001373a7824 */ /* 0x000fe200078e023b */
[----:B------:R-:W-:Y:S02]  /*68e0*/  PLOP3.LUT P2, PT, PT, PT, UP1, 0x80, 0x8 ;  /* 0x000000000008781c */ /* 0x000fe40003f4f018 */
[----:B------:R-:W-:Y:S02]  /*68f0*/  LOP3.LUT P4, R50, R45, 0xff, RZ, 0xc0, !PT ;  /* 0x000000ff2d327812 */ /* 0x000fe4000788c0ff */
[----:B------:R-:W-:Y:S02]  /*6900*/  SEL R4, RZ, 0xffffffff, P3 ;  /* 0xffffffffff047807 */ /* 0x000fe40001800000 */
[----:B------:R-:W-:Y:S02]  /*6910*/  LEA.HI R24, R22, R22, RZ, 0x1 ;  /* 0x0000001616187211 */ /* 0x000fe400078f08ff */
[----:B------:R-:W-:Y:S03]  /*6920*/  P2R R57, PR, RZ, 0x20 ;  /* 0x00000020ff397803 */ /* 0x000fe60000000000 */
[----:B------:R-:W-:Y:S02]  /*6930*/  @P5 SHF.L.U32 R0, R54, 0x1f, RZ ;  /* 0x0000001f36005819 */ /* 0x000fe400000006ff */
[----:B------:R-:W-:Y:S02]  /*6940*/  @P2 SEL R4, R5, R4, !P4 ;  /* 0x0000000405042207 */ /* 0x000fe40006000000 */
[----:B------:R1:W2:Y:S02]  /*6950*/  @P5 SYNCS.PHASECHK.TRANS64.TRYWAIT P1, [UR44+0x150], R0 ;  /* 0x00015000ff0055a7 */ /* 0x0002a4000802112c */
[----:B------:R-:W-:Y:S04]  /*6960*/  LOP3.LUT R4, R4, 0x1, RZ, 0xc0, !PT ;  /* 0x0000000104047812 */ /* 0x000fe800078ec0ff */
[----:B------:R-:W-:Y:S04]  /*6970*/  ISETP.NE.U32.AND P2, PT, R4, 0x1, PT ;  /* 0x000000010400780c */ /* 0x000fe80003f45070 */
[----:B------:R-:W-:Y:S01]  /*6980*/  P2R R62, PR, RZ, 0x4 ;  /* 0x00000004ff3e7803 */ /* 0x000fe20000000000 */
[----:B------:R4:W3:Y:S01]  /*6990*/  SYNCS.PHASECHK.TRANS64.TRYWAIT P0, [R26+URZ+0x1b0], R3 ;  /* 0x0001b0031a0075a7 */ /* 0x0008e200080011ff */
[----:B-1----:R-:W-:Y:S02]  /*69a0*/  SHF.R.U32.HI R0, RZ, 0x1, R24 ;  /* 0x00000001ff007819 */ /* 0x002fe40000011618 */
[----:B------:R-:W-:Y:S03]  /*69b0*/  LOP3.LUT R24, R24, 0xffe, RZ, 0xc0, !PT ;  /* 0x00000ffe18187812 */ /* 0x000fe600078ec0ff */
[----:B------:R-:W-:Y:S02]  /*69c0*/  IMAD R0, R0, 0x60, R2 ;  /* 0x0000006000007824 */ /* 0x000fe400078e0202 */
[----:B------:R-:W-:Y:S04]  /*69d0*/  IMAD.IADD R24, R22, 0x1, -R24 ;  /* 0x0000000116187824 */ /* 0x000fe800078e0a18 */
[----:B------:R-:W-:Y:S01]  /*69e0*/  IMAD R24, R24, 0x100000, R0 ;  /* 0x0010000018187824 */ /* 0x000fe200078e0200 */
[----:B--2---:R-:W-:Y:S01]  /*69f0*/  @P5 SEL R61, RZ, 0x1, !P1 ;  /* 0x00000001ff3d5807 */ /* 0x004fe20004800000 */
[----:B----4-:R-:W-:Y:S06]  /*6a00*/  @!P5 BRA `(.L_x_114) ;  /* 0x000000000044d947 */ /* 0x010fec0003800000 */
[----:B------:R-:W-:Y:S01]  /*6a10*/  IMAD.MOV.U32 R38, RZ, RZ, RZ ;  /* 0x000000ffff267224 */ /* 0x000fe200078e00ff */
[----:B------:R-:W-:Y:S01]  /*6a20*/  ISETP.NE.AND P1, PT, R61, RZ, PT ;  /* 0x000000ff3d00720c */ /* 0x000fe20003f25270 */
[----:B------:R-:W-:Y:S01]  /*6a30*/  BSSY B0, `(.L_x_115) ;  /* 0x0000008000007945 */ /* 0x000fe20003800000 */
[----:B------:R-:W-:Y:S02]  /*6a40*/  CS2R R30, SRZ ;  /* 0x00000000001e7805 */ /* 0x000fe4000001ff00 */
[----:B------:R-:W-:Y:S02]  /*6a50*/  CS2R R28, SRZ ;  /* 0x00000000001c7805 */ /* 0x000fe4000001ff00 */
[----:B------:R-:W-:Y:S07]  /*6a60*/  CS2R R36, SRZ ;  /* 0x0000000000247805 */ /* 0x000fee000001ff00 */
[----:B------:R-:W-:Y:S05]  /*6a70*/  @P1 BRA `(.L_x_116) ;  /* 0x00000000000c1947 */ /* 0x000fea0003800000 */
[----:B------:R-:W-:Y:S04]  /*6a80*/  SHF.L.U32 R4, R54, 0x1f, RZ ;  /* 0x0000001f36047819 */ /* 0x000fe800000006ff */
[----:B------:R-:W1:Y:S02]  /*6a90*/  SYNCS.PHASECHK.TRANS64.TRYWAIT P1, [UR44+0x150], R4 ;  /* 0x00015004ff0075a7 */ /* 0x000e64000802112c */
[----:B-1----:R-:W-:Y:S05]  /*6aa0*/  @!P1 BRA `(.L_x_117) ;  /* 0x0000002c000c9947 */ /* 0x002fea0003800000 */
.L_x_116:
[----:B------:R-:W-:Y:S05]  /*6ab0*/  BSYNC B0 ;  /* 0x0000000000007941 */ /* 0x000fea0003800000 */
.L_x_115:
[----:B------:R-:W-:Y:S01]  /*6ac0*/  ISETP.NE.AND P1, PT, R62, RZ, PT ;  /* 0x000000ff3e00720c */ /* 0x000fe20003f25270 */
[----:B------:R-:W-:Y:S11]  /*6ad0*/  HFMA2 R27, -RZ, RZ, 0, 5.9604644775390625e-08 ;  /* 0x00000001ff1b7431 */ /* 0x000ff600000001ff */
[----:B------:R-:W-:Y:S01]  /*6ae0*/  @!UPT UIADD3 URZ, UPT, UPT, URZ, URZ, URZ ;  /* 0x000000fffffff290 */ /* 0x000fe2000fffe0ff */
[----:B------:R-:W-:Y:S05]  /*6af0*/  @P1 WARPSYNC.ALL ;  /* 0x0000000000001948 */ /* 0x000fea0003800000 */
[----:B------:R2:W4:Y:S04]  /*6b00*/  @P1 LDSM.16.M88.4 R28, [R60+UR44+0x400] ;  /* 0x0004002c3c1c183b */ /* 0x0005280008000200 */
[----:B------:R2:W1:Y:S02]  /*6b10*/  @P1 LDSM.16.M88.4 R36, [R58+0x400] ;  /* 0x000400003a24183b */ /* 0x0004640000000200 */
.L_x_114:
[----:B------:R-:W-:Y:S05]  /*6b20*/  BSYNC B1 ;  /* 0x0000000000017941 */ /* 0x000fea0003800000 */
.L_x_113:
[----:B-1----:R-:W-:Y:S04]  /*6b30*/  SHF.R.U32.HI R0, RZ, 0x15, R24 ;  /* 0x00000015ff007819 */ /* 0x002fe80000011618 */
[----:B------:R-:W-:Y:S01]  /*6b40*/  LOP3.LUT P1, RZ, R0, 0x3, R46, 0x48, !PT ;  /* 0x0000000300ff7812 */ /* 0x000fe2000782482e */
[----:B------:R-:W-:Y:S01]  /*6b50*/  @!UPT UIADD3 URZ, UPT, UPT, URZ, URZ, URZ ;  /* 0x000000fffffff290 */ /* 0x000fe2000fffe0ff */
[----:B---3--:R-:W-:Y:S11]  /*6b60*/  @P0 BRA `(.L_x_118) ;  /* 0x0000000000080947 */ /* 0x008ff60003800000 */
[----:B------:R-:W1:Y:S02]  /*6b70*/  SYNCS.PHASECHK.TRANS64.TRYWAIT P0, [R26+URZ+0x1b0], R3 ;  /* 0x0001b0031a0075a7 */ /* 0x000e6400080011ff */
[----:B-1----:R-:W-:Y:S05]  /*6b80*/  @!P0 BRA `(.L_x_119) ;  /* 0x0000002800ec8947 */ /* 0x002fea0003800000 */
.L_x_118:
[----:B------:R-:W-:Y:S05]  /*6b90*/  @!P1 BRA `(.L_x_120) ;  /* 0x0000000000409947 */ /* 0x000fea0003800000 */
[----:B------:R-:W3:Y:S01]  /*6ba0*/  LDCU.64 UR8, c[0x4][0x70] ;  /* 0x01000e00ff0877ac */ /* 0x000ee20008000a00 */
[----:B------:R-:W-:Y:S01]  /*6bb0*/  MOV R15, 0x0 ;  /* 0x00000000000f7802 */ /* 0x000fe20000000f00 */
[----:B------:R-:W-:Y:S02]  /*6bc0*/  HFMA2 R12, -RZ, RZ, 0, 5.9604644775390625e-08 ;  /* 0x00000001ff0c7431 */ /* 0x000fe400000001ff */
[----:B------:R-:W-:Y:S02]  /*6bd0*/  IMAD.MOV.U32 R8, RZ, RZ, 0x192 ;  /* 0x00000192ff087424 */ /* 0x000fe400078e00ff */
[----:B------:R-:W-:Y:S01]  /*6be0*/  IMAD.MOV.U32 R13, RZ, RZ, RZ ;  /* 0x000000ffff0d7224 */ /* 0x000fe200078e00ff */
[----:B------:R-:W5:Y:S01]  /*6bf0*/  LDCU.64 UR6, c[0x4][0x78] ;  /* 0x01000f00ff0677ac */ /* 0x000f620008000a00 */
[----:B------:R-:W1:Y:S01]  /*6c00*/  LDC.64 R14, c[0x4][R15] ;  /* 0x010000000f0e7b82 */ /* 0x000e620000000a00 */
[----:B------:R-:W2:Y:S01]  /*6c10*/  LDCU.64 UR4, c[0x4][0x10] ;  /* 0x01000200ff0477ac */ /* 0x000ea20008000a00 */
[----:B---3--:R-:W-:Y:S01]  /*6c20*/  MOV R5, UR9 ;  /* 0x0000000900057c02 */ /* 0x008fe20008000f00 */
[----:B------:R-:W-:Y:S01]  /*6c30*/  IMAD.U32 R4, RZ, RZ, UR8 ;  /* 0x00000008ff047e24 */ /* 0x000fe2000f8e00ff */
[----:B-----5:R-:W-:Y:S01]  /*6c40*/  MOV R7, UR7 ;  /* 0x0000000700077c02 */ /* 0x020fe20008000f00 */
[----:B------:R-:W-:Y:S01]  /*6c50*/  IMAD.U32 R6, RZ, RZ, UR6 ;  /* 0x00000006ff067e24 */ /* 0x000fe2000f8e00ff */
[----:B--2---:R-:W-:Y:S01]  /*6c60*/  MOV R11, UR5 ;  /* 0x00000005000b7c02 */ /* 0x004fe20008000f00 */
[----:B------:R-:W-:Y:S02]  /*6c70*/  IMAD.U32 R10, RZ, RZ, UR4 ;  /* 0x00000004ff0a7e24 */ /* 0x000fe4000f8e00ff */
[----:B------:R-:W-:Y:S07]  /*6c80*/  LEPC R20, `(.L_x_120) ;  /* 0x000000001014794e */ /* 0x000fee0000000000 */
[----:B-1--4-:R-:W-:Y:S05]  /*6c90*/  CALL.ABS.NOINC R14 ;  /* 0x000000000e007343 */ /* 0x012fea0003c00000 */
.L_x_120:
[----:B------:R-:W-:Y:S05]  /*6ca0*/  WARPSYNC.ALL ;  /* 0x0000000000007948 */ /* 0x000fea0003800000 */
[----:B------:R-:W-:Y:S01]  /*6cb0*/  R2UR UR4, R24 ;  /* 0x00000000180472ca */ /* 0x000fe200000e0000 */
[--C-:B----4-:R-:W-:Y:S01]  /*6cc0*/  HADD2.F32 R20, -RZ, R28.reuse.H0_H0 ;  /* 0x2000001cff147230 */ /* 0x110fe20000004100 */
[----:B------:R-:W-:Y:S01]  /*6cd0*/  ISETP.NE.AND P0, PT, R56, RZ, PT ;  /* 0x000000ff3800720c */ /* 0x000fe20003f05270 */
[--C-:B------:R-:W-:Y:S01]  /*6ce0*/  HADD2.F32 R21, -RZ, R29.reuse.H1_H1 ;  /* 0x3000001dff157230 */ /* 0x100fe20000004100 */
[----:B------:R-:W-:Y:S09]  /*6cf0*/  BSSY.RECONVERGENT B0, `(.L_x_121) ;  /* 0x000004c000007945 */ /* 0x000ff20003800200 */
[----:B------:R-:W3:Y:S02]  /*6d00*/  LDTM.16dp256bit.x4 R4, tmem[UR4] ;  /* 0x00000004000479ee */ /* 0x000ee40008120000 */
[C---:B---3--:R-:W-:Y:S01]  /*6d10*/  FMUL R0, R23.reuse, R4 ;  /* 0x0000000417007220 */ /* 0x048fe20000400000 */
[----:B------:R-:W-:Y:S02]  /*6d20*/  HADD2.F32 R4, -RZ, R28.H1_H1 ;  /* 0x3000001cff047230 */ /* 0x000fe40000004100 */
[C---:B-1----:R-:W-:Y:S01]  /*6d30*/  FMUL R3, R23.reuse, R5 ;  /* 0x0000000517037220 */ /* 0x042fe20000400000 */
[----:B------:R-:W-:Y:S01]  /*6d40*/  FMUL R6, R23, R6 ;  /* 0x0000000617067220 */ /* 0x000fe20000400000 */
[C---:B------:R-:W-:Y:S01]  /*6d50*/  FFMA R0, R25.reuse, R20, R0 ;  /* 0x0000001419007223 */ /* 0x040fe20000000000 */
[----:B------:R-:W-:Y:S02]  /*6d60*/  HADD2.F32 R20, -RZ, R29.H0_H0 ;  /* 0x2000001dff147230 */ /* 0x000fe40000004100 */
[----:B------:R-:W-:Y:S01]  /*6d70*/  FFMA R3, R25, R4, R3 ;  /* 0x0000000419037223 */ /* 0x000fe20000000003 */
[C---:B------:R-:W-:Y:S01]  /*6d80*/  FMUL R4, R23.reuse, R8 ;  /* 0x0000000817047220 */ /* 0x040fe20000400000 */
[C---:B------:R-:W-:Y:S01]  /*6d90*/  FMUL R8, R23.reuse, R12 ;  /* 0x0000000c17087220 */ /* 0x040fe20000400000 */
[----:B------:R-:W-:Y:S01]  /*6da0*/  FMUL R12, R23, R16 ;  /* 0x00000010170c7220 */ /* 0x000fe20000400000 */
[----:B------:R-:W-:Y:S01]  /*6db0*/  FFMA R6, R25, R20, R6 ;  /* 0x0000001419067223 */ /* 0x000fe20000000006 */
[--C-:B------:R-:W-:Y:S01]  /*6dc0*/  HADD2.F32 R16, -RZ, R30.reuse.H0_H0 ;  /* 0x2000001eff107230 */ /* 0x100fe20000004100 */
[----:B------:R-:W-:Y:S01]  /*6dd0*/  F2FP.F16.F32.PACK_AB R32, R3, R0 ;  /* 0x000000000320723e */ /* 0x000fe200000000ff */
[C---:B------:R-:W-:Y:S01]  /*6de0*/  FMUL R7, R23.reuse, R7 ;  /* 0x0000000717077220 */ /* 0x040fe20000400000 */
[----:B------:R-:W-:Y:S02]  /*6df0*/  HADD2.F32 R0, -RZ, R30.H1_H1 ;  /* 0x3000001eff007230 */ /* 0x000fe40000004100 */
[----:B------:R-:W-:Y:S01]  /*6e00*/  FMUL R5, R23, R9 ;  /* 0x0000000917057220 */ /* 0x000fe20000400000 */
[--C-:B------:R-:W-:Y:S02]  /*6e10*/  HADD2.F32 R3, -RZ, R31.reuse.H0_H0 ;  /* 0x2000001fff037230 */ /* 0x100fe40000004100 */
[C---:B------:R-:W-:Y:S01]  /*6e20*/  FFMA R7, R25.reuse, R21, R7 ;  /* 0x0000001519077223 */ /* 0x040fe20000000007 */
[----:B------:R-:W-:Y:S01]  /*6e30*/  FFMA R4, R25, R16, R4 ;  /* 0x0000001019047223 */ /* 0x000fe20000000004 */
[----:B------:R-:W-:Y:S01]  /*6e40*/  FMUL R10, R23, R10 ;  /* 0x0000000a170a7220 */ /* 0x000fe20000400000 */
[----:B------:R-:W-:Y:S01]  /*6e50*/  FFMA R5, R25, R0, R5 ;  /* 0x0000000019057223 */ /* 0x000fe20000000005 */
[----:B------:R-:W-:Y:S02]  /*6e60*/  HADD2.F32 R16, -RZ, R31.H1_H1 ;  /* 0x3000001fff107230 */ /* 0x000fe40000004100 */
[----:B------:R-:W-:Y:S01]  /*6e70*/  FMUL R11, R23, R11 ;  /* 0x0000000b170b7220 */ /* 0x000fe20000400000 */
[----:B------:R-:W-:Y:S01]  /*6e80*/  FFMA R10, R25, R3, R10 ;  /* 0x00000003190a7223 */ /* 0x000fe2000000000a */
[--C-:B------:R-:W-:Y:S02]  /*6e90*/  HADD2.F32 R0, -RZ, R36.reuse.H0_H0 ;  /* 0x20000024ff007230 */ /* 0x100fe40000004100 */
[----:B------:R-:W-:Y:S01]  /*6ea0*/  FMUL R9, R23, R13 ;  /* 0x0000000d17097220 */ /* 0x000fe20000400000 */
[----:B------:R-:W-:Y:S01]  /*6eb0*/  HADD2.F32 R3, -RZ, R36.H1_H1 ;  /* 0x30000024ff037230 */ /* 0x000fe20000004100 */
[----:B------:R-:W-:Y:S01]  /*6ec0*/  F2FP.F16.F32.PACK_AB R33, R7, R6 ;  /* 0x000000060721723e */ /* 0x000fe200000000ff */
[C---:B------:R-:W-:Y:S01]  /*6ed0*/  FFMA R11, R25.reuse, R16, R11 ;  /* 0x00000010190b7223 */ /* 0x040fe2000000000b */
[--C-:B------:R-:W-:Y:S02]  /*6ee0*/  HADD2.F32 R6, -RZ, R37.reuse.H0_H0 ;  /* 0x20000025ff067230 */ /* 0x100fe40000004100 */
[----:B------:R-:W-:Y:S01]  /*6ef0*/  FFMA R8, R25, R0, R8 ;  /* 0x0000000019087223 */ /* 0x000fe20000000008 */
[----:B------:R-:W-:Y:S01]  /*6f00*/  FMUL R14, R23, R14 ;  /* 0x0000000e170e7220 */ /* 0x000fe20000400000 */
[----:B------:R-:W-:Y:S01]  /*6f10*/  FFMA R9, R25, R3, R9 ;  /* 0x0000000319097223 */ /* 0x000fe20000000009 */
[----:B------:R-:W-:Y:S01]  /*6f20*/  HADD2.F32 R0, -RZ, R37.H1_H1 ;  /* 0x30000025ff007230 */ /* 0x000fe20000004100 */
[----:B------:R-:W-:Y:S01]  /*6f30*/  F2FP.F16.F32.PACK_AB R34, R5, R4 ;  /* 0x000000040522723e */ /* 0x000fe200000000ff */
[----:B------:R-:W-:Y:S01]  /*6f40*/  FMUL R15, R23, R15 ;  /* 0x0000000f170f7220 */ /* 0x000fe20000400000 */
[--C-:B------:R-:W-:Y:S02]  /*6f50*/  HADD2.F32 R3, -RZ, R38.reuse.H0_H0 ;  /* 0x20000026ff037230 */ /* 0x100fe40000004100 */
[----:B------:R-:W-:Y:S01]  /*6f60*/  FFMA R14, R25, R6, R14 ;  /* 0x00000006190e7223 */ /* 0x000fe2000000000e */
[----:B------:R-:W-:Y:S02]  /*6f70*/  HADD2.F32 R4, -RZ, R38.H1_H1 ;  /* 0x30000026ff047230 */ /* 0x000fe40000004100 */
[C---:B------:R-:W-:Y:S01]  /*6f80*/  FMUL R13, R23.reuse, R17 ;  /* 0x00000011170d7220 */ /* 0x040fe20000400000 */
[--C-:B------:R-:W-:Y:S02]  /*6f90*/  HADD2.F32 R5, -RZ, R39.reuse.H0_H0 ;  /* 0x20000027ff057230 */ /* 0x100fe40000004100 */
[----:B------:R-:W-:Y:S01]  /*6fa0*/  FMUL R18, R23, R18 ;  /* 0x0000001217127220 */ /* 0x000fe20000400000 */
[----:B------:R-:W-:Y:S02]  /*6fb0*/  HADD2.F32 R6, -RZ, R39.H1_H1 ;  /* 0x30000027ff067230 */ /* 0x000fe40000004100 */
[----:B------:R-:W-:Y:S01]  /*6fc0*/  FFMA R15, R25, R0, R15 ;  /* 0x00000000190f7223 */ /* 0x000fe2000000000f */
[----:B------:R-:W-:Y:S01]  /*6fd0*/  FMUL R19, R23, R19 ;  /* 0x0000001317137220 */ /* 0x000fe20000400000 */
[C---:B------:R-:W-:Y:S01]  /*6fe0*/  FFMA R12, R25.reuse, R3, R12 ;  /* 0x00000003190c7223 */ /* 0x040fe2000000000c */
[C---:B------:R-:W-:Y:S01]  /*6ff0*/  FFMA R13, R25.reuse, R4, R13 ;  /* 0x00000004190d7223 */ /* 0x040fe2000000000d */
[C---:B------:R-:W-:Y:S01]  /*7000*/  FFMA R18, R25.reuse, R5, R18 ;  /* 0x0000000519127223 */ /* 0x040fe20000000012 */
[----:B------:R-:W-:Y:S01]  /*7010*/  FFMA R19, R25, R6, R19 ;  /* 0x0000000619137223 */ /* 0x000fe20000000013 */
[----:B------:R-:W-:Y:S02]  /*7020*/  F2FP.F16.F32.PACK_AB R35, R11, R10 ;  /* 0x0000000a0b23723e */ /* 0x000fe400000000ff */
[----:B------:R-:W-:Y:S02]  /*7030*/  F2FP.F16.F32.PACK_AB R8, R9, R8 ;  /* 0x000000080908723e */ /* 0x000fe400000000ff */
[----:B------:R-:W-:Y:S01]  /*7040*/  F2FP.F16.F32.PACK_AB R9, R15, R14 ;  /* 0x0000000e0f09723e */ /* 0x000fe200000000ff */
[----:B------:R1:W-:Y:S01]  /*7050*/  STSM.16.M88.4 [R59+0x400], R32 ;  /* 0x000400203b007844 */ /* 0x0003e20000000200 */
[----:B------:R-:W-:Y:S02]  /*7060*/  F2FP.F16.F32.PACK_AB R10, R13, R12 ;  /* 0x0000000c0d0a723e */ /* 0x000fe400000000ff */
[----:B------:R-:W-:Y:S05]  /*7070*/  F2FP.F16.F32.PACK_AB R11, R19, R18 ;  /* 0x00000012130b723e */ /* 0x000fea00000000ff */
[----:B------:R1:W-:Y:S01]  /*7080*/  STSM.16.M88.4 [R58+0x400], R8 ;  /* 0x000400083a007844 */ /* 0x0003e20000000200 */
[----:B------:R-:W-:Y:S01]  /*7090*/  @!PT LDS RZ, [RZ] ;  /* 0x00000000fffff984 */ /* 0x000fe20000000800 */
[----:B------:R-:W-:Y:S01]  /*70a0*/  @!PT LDS RZ, [RZ] ;  /* 0x00000000fffff984 */ /* 0x000fe20000000800 */
[----:B------:R-:W-:Y:S01]  /*70b0*/  @!PT LDS RZ, [RZ] ;  /* 0x00000000fffff984 */ /* 0x000fe20000000800 */
[----:B------:R-:W-:Y:S01]  /*70c0*/  @!PT LDS RZ, [RZ] ;  /* 0x00000000fffff984 */ /* 0x000fe20000000800 */
[----:B------:R3:W-:Y:S07]  /*70d0*/  MEMBAR.ALL.CTA ;  /* 0x0000000000007992 */ /* 0x0007ee0000008000 */
[----:B---3--:R-:W3:Y:S02]  /*70e0*/  FENCE.VIEW.ASYNC.S ;  /* 0x00000000000073c6 */ /* 0x008ee40000000000 */
[----:B---3--:R-:W-:Y:S06]  /*70f0*/  BAR.SYNC.DEFER_BLOCKING 0x1, 0x80 ;  /* 0x0042000000007b1d */ /* 0x008fec0000010000 */
[----:B------:R-:W-:Y:S05]  /*7100*/  @P0 BRA `(.L_x_122) ;  /* 0x0000000000280947 */ /* 0x000fea0003800000 */
[----:B------:R-:W3:Y:S01]  /*7110*/  LDCU.64 UR6, c[0x0][0x348] ;  /* 0x00006900ff0677ac */ /* 0x000ee20008000a00 */
[----:B------:R-:W-:Y:S01]  /*7120*/  UIADD3 UR4, UPT, UPT, UR44, 0x400, URZ ;  /* 0x000004002c047890 */ /* 0x000fe2000fffe0ff */
[----:B------:R-:W-:Y:S05]  /*7130*/  UMOV UR51, UR36 ;  /* 0x0000002400337c82 */ /* 0x000fea0008000000 */
[----:B------:R-:W-:Y:S04]  /*7140*/  MOV R49, UR4 ;  /* 0x0000000400317c02 */ /* 0x000fe80008000f00 */
[----:B------:R-:W-:Y:S01]  /*7150*/  R2UR UR48, R49 ;  /* 0x00000000313072ca */ /* 0x000fe200000e0000 */
[----:B---3--:R-:W-:Y:S04]  /*7160*/  UIADD3 UR4, UP0, UPT, UR6, 0x680, URZ ;  /* 0x0000068006047890 */ /* 0x008fe8000ff1e0ff */
[----:B------:R-:W-:Y:S09]  /*7170*/  UIADD3.X UR5, UPT, UPT, URZ, UR7, URZ, UP0, !UPT ;  /* 0x00000007ff057290 */ /* 0x000ff200087fe4ff */
[----:B------:R3:W-:Y:S01]  /*7180*/  UTMASTG.3D [UR48], [UR4] ;  /* 0x00000030040073b5 */ /* 0x0007e20008010000 */
[----:B------:R0:W-:Y:S01]  /*7190*/  UTMACMDFLUSH ;  /* 0x00000000000079b7 */ /* 0x0001e20000000000 */
[----:B---3--:R-:W-:Y:S04]  /*71a0*/  DEPBAR.LE SB0, 0x1 ;  /* 0x000080400000791a */ /* 0x008fe80000000000 */
.L_x_122:
[----:B------:R-:W-:Y:S05]  /*71b0*/  BSYNC.RECONVERGENT B0 ;  /* 0x0000000000007941 */ /* 0x000fea0003800200 */
.L_x_121:
[----:B------:R-:W-:Y:S01]  /*71c0*/  BAR.SYNC.DEFER_BLOCKING 0x1, 0x80 ;  /* 0x0042000000007b1d */ /* 0x000fe20000010000 */
[----:B------:R-:W-:Y:S01]  /*71d0*/  ISETP.NE.AND P1, PT, R57, RZ, PT ;  /* 0x000000ff3900720c */ /* 0x000fe20003f25270 */
[----:B------:R-:W-:Y:S01]  /*71e0*/  UIADD3 UR4, UPT, UPT, UR46, -0x1, URZ ;  /* 0xffffffff2e047890 */ /* 0x000fe2000fffe0ff */
[----:B------:R-:W-:Y:S03]  /*71f0*/  LEA R5, R27, UR44, 0x3 ;  /* 0x0000002c1b057c11 */ /* 0x000fe6000f8e18ff */
[----:B------:R-:W-:Y:S08]  /*7200*/  UISETP.GT.U32.AND UP0, UPT, UR4, -0x3, UPT ;  /* 0xfffffffd0400788c */ /* 0x000ff0000bf04070 */
[----:B------:R-:W-:Y:S01]  /*7210*/  @P1 SHF.L.U32 R4, R54, 0x1f, RZ ;  /* 0x0000001f36041819 */ /* 0x000fe200000006ff */
[----:B------:R-:W-:Y:S06]  /*7220*/  BRA.U UP0, `(.L_x_123) ;  /* 0x0000000100247547 */ /* 0x000fec000b800000 */
[----:B------:R-:W3:Y:S01]  /*7230*/  S2R R0, SR_CgaCtaId ;  /* 0x0000000000007919 */ /* 0x000ee20000008800 */
[----:B------:R-:W-:Y:S01]  /*7240*/  IMAD.U32 R3, RZ, RZ, UR45 ;  /* 0x0000002dff037e24 */ /* 0x000fe2000f8e00ff */
[----:B------:R-:W-:Y:S04]  /*7250*/  UIADD3 UR4, UPT, UPT, UR45, 0x1, URZ ;  /* 0x000000012d047890 */ /* 0x000fe8000fffe0ff */
[----:B------:R-:W-:Y:S01]  /*7260*/  @P1 LEA R3, R3, UR44, 0x3 ;  /* 0x0000002c03031c11 */ /* 0x000fe2000f8e18ff */
[----:B------:R-:W-:Y:S04]  /*7270*/  UISETP.NE.AND UP0, UPT, UR4, 0x3, UPT ;  /* 0x000000030400788c */ /* 0x000fe8000bf05270 */
[----:B------:R-:W-:Y:S01]  /*7280*/  @P1 VIADD R3, R3, 0x168 ;  /* 0x0000016803031836 */ /* 0x000fe20000000000 */
[----:B------:R-:W-:Y:S04]  /*7290*/  USEL UR45, UR4, URZ, UP0 ;  /* 0x000000ff042d7287 */ /* 0x000fe80008000000 */
[----:B---3--:R-:W-:Y:S04]  /*72a0*/  @P1 PRMT R0, R0, 0x654, R3 ;  /* 0x0000065400001816 */ /* 0x008fe80000000003 */
[----:B------:R3:W-:Y:S04]  /*72b0*/  @P1 SYNCS.ARRIVE.TRANS64.RED.A1T0 RZ, [R0+URZ], RZ ;  /* 0x000000ff00ff19a7 */ /* 0x0007e800081004ff */
.L_x_123:
[----:B------:R-:W4:Y:S01]  /*72c0*/  @P1 SYNCS.PHASECHK.TRANS64.TRYWAIT P0, [R5+URZ+0x150], R4 ;  /* 0x00015004050015a7 */ /* 0x000f2200080011ff */
[----:B------:R-:W-:Y:S01]  /*72d0*/  BSSY B1, `(.L_x_124) ;  /* 0x0000013000017945 */ /* 0x000fe20003800000 */
[----:B----4-:R-:W-:Y:S03]  /*72e0*/  @P1 SEL R61, RZ, 0x1, !P0 ;  /* 0x00000001ff3d1807 */ /* 0x010fe60004000000 */
[----:B------:R-:W-:Y:S05]  /*72f0*/  @!P1 BRA `(.L_x_125) ;  /* 0x0000000000409947 */ /* 0x000fea0003800000 */
[----:B------:R-:W-:Y:S01]  /*7300*/  ISETP.NE.AND P1, PT, R62, RZ, PT ;  /* 0x000000ff3e00720c */ /* 0x000fe20003f25270 */
[----:B------:R-:W-:Y:S01]  /*7310*/  BSSY B0, `(.L_x_126) ;  /* 0x0000009000007945 */ /* 0x000fe20003800000 */
[----:B------:R-:W-:Y:S11]  /*7320*/  ISETP.NE.AND P0, PT, R61, RZ, PT ;  /* 0x000000ff3d00720c */ /* 0x000ff60003f05270 */
[----:B------:R-:W-:Y:S05]  /*7330*/  @P1 IMAD R4, R27, 0x1000, R60 ;  /* 0x000010001b041824 */ /* 0x000fea00078e023c */
[----:B------:R-:W-:Y:S05]  /*7340*/  @P1 IADD3 R3, PT, PT, R4, UR44, RZ ;  /* 0x0000002c04031c10 */ /* 0x000fea000fffe0ff */
[----:B------:R-:W-:Y:S01]  /*7350*/  @P1 IMAD.IADD R3, R55, 0x1, R3 ;  /* 0x0000000137031824 */ /* 0x000fe200078e0203 */
[----:B------:R-:W-:Y:S06]  /*7360*/  @P0 BRA `(.L_x_127) ;  /* 0x00000000000c0947 */ /* 0x000fec0003800000 */
[----:B---3--:R-:W-:Y:S04]  /*7370*/  SHF.L.U32 R0, R54, 0x1f, RZ ;  /* 0x0000001f36007819 */ /* 0x008fe800000006ff */
[----:B------:R-:W3:Y:S02]  /*7380*/  SYNCS.PHASECHK.TRANS64.TRYWAIT P0, [R5+URZ+0x150], R0 ;  /* 0x00015000050075a7 */ /* 0x000ee400080011ff */
[----:B---3--:R-:W-:Y:S05]  /*7390*/  @!P0 BRA `(.L_x_128) ;  /* 0x0000002000fc8947 */ /* 0x008fea0003800000 */
.L_x_127:
[----:B------:R-:W-:Y:S05]  /*73a0*/  BSYNC B0 ;  /* 0x0000000000007941 */ /* 0x000fea0003800000 */
.L_x_126:
[----:B------:R-:W-:Y:S02]  /*73b0*/  ISETP.NE.AND P0, PT, R62, RZ, PT ;  /* 0x000000ff3e00720c */ /* 0x000fe40003f05270 */
[----:B------:R-:W-:Y:S11]  /*73c0*/  IADD3 R27, PT, PT, R27, 0x1, RZ ;  /* 0x000000011b1b7810 */ /* 0x000ff60007ffe0ff */
[----:B------:R-:W-:Y:S05]  /*73d0*/  @P0 WARPSYNC.ALL ;  /* 0x0000000000000948 */ /* 0x000fea0003800000 */
[----:B------:R4:W1:Y:S04]  /*73e0*/  @P0 LDSM.16.M88.4 R28, [R4+UR44+0x400] ;  /* 0x0004002c041c083b */ /* 0x0008680008000200 */
[----:B------:R4:W1:Y:S02]  /*73f0*/  @P0 LDSM.16.M88.4 R36, [R3+0x400] ;  /* 0x000400000324083b */ /* 0x0008640000000200 */
.L_x_125:
[----:B------:R-:W-:Y:S05]  /*7400*/  BSYNC B1 ;  /* 0x0000000000017941 */ /* 0x000fea0003800000 */
.L_x_124:
[----:B---3--:R-:W-:Y:S05]  /*7410*/  VIADD R0, R24, 0x20 ;  /* 0x0000002018007836 */ /* 0x008fea0000000000 */
[----:B------:R-:W-:Y:S04]  /*7420*/  SHF.R.U32.HI R0, RZ, 0x15, R0 ;  /* 0x00000015ff007819 */ /* 0x000fe80000011600 */
[----:B------:R-:W-:Y:S11]  /*7430*/  LOP3.LUT P0, RZ, R0, 0x3, R46, 0x48, !PT ;  /* 0x0000000300ff7812 */ /* 0x000ff6000780482e */
[----:B------:R-:W-:Y:S02]  /*7440*/  @!UPT UIADD3 URZ, UPT, UPT, URZ, URZ, URZ ;  /* 0x000000fffffff290 */ /* 0x000fe4000fffe0ff */
[----:B------:R-:W-:Y:S05]  /*7450*/  @!P0 BRA `(.L_x_129) ;  /* 0x0000000000408947 */ /* 0x000fea0003800000 */
[----:B------:R-:W3:Y:S01]  /*7460*/  LDCU.64 UR8, c[0x4][0x70] ;  /* 0x01000e00ff0877ac */ /* 0x000ee20008000a00 */
[----:B------:R-:W-:Y:S01]  /*7470*/  MOV R15, 0x0 ;  /* 0x00000000000f7802 */ /* 0x000fe20000000f00 */
[----:B------:R-:W-:Y:S02]  /*7480*/  HFMA2 R12, -RZ, RZ, 0, 5.9604644775390625e-08 ;  /* 0x00000001ff0c7431 */ /* 0x000fe400000001ff */
[----:B-1----:R-:W-:Y:S02]  /*7490*/  IMAD.MOV.U32 R8, RZ, RZ, 0x192 ;  /* 0x00000192ff087424 */ /* 0x002fe400078e00ff */
[----:B------:R-:W-:Y:S01]  /*74a0*/  IMAD.MOV.U32 R13, RZ, RZ, RZ ;  /* 0x000000ffff0d7224 */ /* 0x000fe200078e00ff */
[----:B------:R-:W1:Y:S01]  /*74b0*/  LDCU.64 UR6, c[0x4][0x78] ;  /* 0x01000f00ff0677ac */ /* 0x000e620008000a00 */
[----:B------:R-:W2:Y:S01]  /*74c0*/  LDC.64 R14, c[0x4][R15] ;  /* 0x010000000f0e7b82 */ /* 0x000ea20000000a00 */
[----:B------:R-:W5:Y:S01]  /*74d0*/  LDCU.64 UR4, c[0x4][0x10] ;  /* 0x01000200ff0477ac */ /* 0x000f620008000a00 */
[----:B---3--:R-:W-:Y:S01]  /*74e0*/  MOV R5, UR9 ;  /* 0x0000000900057c02 */ /* 0x008fe20008000f00 */
[----:B----4-:R-:W-:Y:S01]  /*74f0*/  IMAD.U32 R4, RZ, RZ, UR8 ;  /* 0x00000008ff047e24 */ /* 0x010fe2000f8e00ff */
[----:B-1----:R-:W-:Y:S01]  /*7500*/  MOV R7, UR7 ;  /* 0x0000000700077c02 */ /* 0x002fe20008000f00 */
[----:B------:R-:W-:Y:S01]  /*7510*/  IMAD.U32 R6, RZ, RZ, UR6 ;  /* 0x00000006ff067e24 */ /* 0x000fe2000f8e00ff */
[----:B-----5:R-:W-:Y:S01]  /*7520*/  MOV R11, UR5 ;  /* 0x00000005000b7c02 */ /* 0x020fe20008000f00 */
[----:B------:R-:W-:Y:S02]  /*7530*/  IMAD.U32 R10, RZ, RZ, UR4 ;  /* 0x00000004ff0a7e24 */ /* 0x000fe4000f8e00ff */
[----:B------:R-:W-:Y:S07]  /*7540*/  LEPC R20, `(.L_x_129) ;  /* 0x000000001014794e */ /* 0x000fee0000000000 */
[----:B--2---:R-:W-:Y:S05]  /*7550*/  CALL.ABS.NOINC R14 ;  /* 0x000000000e007343 */ /* 0x004fea0003c00000 */
.L_x_129:
[----:B------:R-:W-:Y:S05]  /*7560*/  WARPSYNC.ALL ;  /* 0x0000000000007948 */ /* 0x000fea0003800000 */
[----:B------:R-:W-:Y:S01]  /*7570*/  R2UR UR4, R24 ;  /* 0x00000000180472ca */ /* 0x000fe200000e0000 */
[--C-:B-1----:R-:W-:Y:S01]  /*7580*/  HADD2.F32 R20, -RZ, R28.reuse.H0_H0 ;  /* 0x2000001cff147230 */ /* 0x102fe20000004100 */
[----:B------:R-:W-:Y:S01]  /*7590*/  ISETP.NE.AND P0, PT, R56, RZ, PT ;  /* 0x000000ff3800720c */ /* 0x000fe20003f05270 */
[--C-:B------:R-:W-:Y:S01]  /*75a0*/  HADD2.F32 R21, -RZ, R29.reuse.H1_H1 ;  /* 0x3000001dff157230 */ /* 0x100fe20000004100 */
[----:B------:R-:W-:Y:S09]  /*75b0*/  BSSY.RECONVERGENT B0, `(.L_x_130) ;  /* 0x000004c000007945 */ /* 0x000ff20003800200 */
[----:B----4-:R-:W1:Y:S02]  /*75c0*/  LDTM.16dp256bit.x4 R4, tmem[UR4+0x20] ;  /* 0x00002004000479ee */ /* 0x010e640008120000 */
[C---:B-1----:R-:W-:Y:S01]  /*75d0*/  FMUL R0, R23.reuse, R4 ;  /* 0x0000000417007220 */ /* 0x042fe20000400000 */
[----:B------:R-:W-:Y:S02]  /*75e0*/  HADD2.F32 R4, -RZ, R28.H1_H1 ;  /* 0x3000001cff047230 */ /* 0x000fe40000004100 */
[C---:B------:R-:W-:Y:S01]  /*75f0*/  FMUL R3, R23.reuse, R5 ;  /* 0x0000000517037220 */ /* 0x040fe20000400000 */
        /* <DEDUP_REMOVED lines=62> */
[----:B------:R-:W-:Y:S02]  /*79e0*/  UIADD3 UR9, UPT, UPT, UR49, 0x20, URZ ;  /* 0x0000002031097890 */ /* 0x000fe4000fffe0ff */
[----:B------:R-:W-:Y:S01]  /*79f0*/  UIADD3 UR8, UPT, UPT, UR44, 0x1400, URZ ;  /* 0x000014002c087890 */ /* 0x000fe2000fffe0ff */
[----:B------:R-:W-:Y:S01]  /*7a00*/  UMOV UR10, UR50 ;  /* 0x00000032000a7c82 */ /* 0x000fe20008000000 */
[----:B------:R-:W-:Y:S01]  /*7a10*/  UMOV UR11, UR36 ;  /* 0x00000024000b7c82 */ /* 0x000fe20008000000 */
[----:B---3--:R-:W-:Y:S04]  /*7a20*/  UIADD3 UR4, UP0, UPT, UR6, 0x680, URZ ;  /* 0x0000068006047890 */ /* 0x008fe8000ff1e0ff */
[----:B------:R-:W-:Y:S09]  /*7a30*/  UIADD3.X UR5, UPT, UPT, URZ, UR7, URZ, UP0, !UPT ;  /* 0x00000007ff057290 */ /* 0x000ff200087fe4ff */
[----:B------:R3:W-:Y:S01]  /*7a40*/  UTMASTG.3D [UR8], [UR4] ;  /* 0x00000008040073b5 */ /* 0x0007e20008010000 */
[----:B------:R0:W-:Y:S01]  /*7a50*/  UTMACMDFLUSH ;  /* 0x00000000000079b7 */ /* 0x0001e20000000000 */
[----:B---3--:R-:W-:Y:S04]  /*7a60*/  DEPBAR.LE SB0, 0x1 ;  /* 0x000080400000791a */ /* 0x008fe80000000000 */
.L_x_131:
[----:B------:R-:W-:Y:S05]  /*7a70*/  BSYNC.RECONVERGENT B0 ;  /* 0x0000000000007941 */ /* 0x000fea0003800200 */
.L_x_130:
[----:B------:R-:W-:Y:S01]  /*7a80*/  BAR.SYNC.DEFER_BLOCKING 0x1, 0x80 ;  /* 0x0042000000007b1d */ /* 0x000fe20000010000 */
[----:B------:R-:W-:Y:S01]  /*7a90*/  ISETP.NE.AND P1, PT, R57, RZ, PT ;  /* 0x000000ff3900720c */ /* 0x000fe20003f25270 */
[----:B------:R-:W-:Y:S01]  /*7aa0*/  UISETP.GT.U32.AND UP0, UPT, UR46, -0x3, UPT ;  /* 0xfffffffd2e00788c */ /* 0x000fe2000bf04070 */
[----:B------:R-:W-:Y:S11]  /*7ab0*/  LEA R5, R27, UR44, 0x3 ;  /* 0x0000002c1b057c11 */ /* 0x000ff6000f8e18ff */
        /* <DEDUP_REMOVED lines=11> */
.L_x_132:
        /* <DEDUP_REMOVED lines=14> */
.L_x_136:
[----:B------:R-:W-:Y:S05]  /*7c50*/  BSYNC B0 ;  /* 0x0000000000007941 */ /* 0x000fea0003800000 */
.L_x_135:
[----:B------:R-:W-:Y:S11]  /*7c60*/  ISETP.NE.AND P0, PT, R62, RZ, PT ;  /* 0x000000ff3e00720c */ /* 0x000ff60003f05270 */
[----:B------:R-:W-:Y:S02]  /*7c70*/  @!UPT UIADD3 URZ, UPT, UPT, URZ, URZ, URZ ;  /* 0x000000fffffff290 */ /* 0x000fe4000fffe0ff */
[----:B------:R-:W-:Y:S05]  /*7c80*/  @P0 WARPSYNC.ALL ;  /* 0x0000000000000948 */ /* 0x000fea0003800000 */
[----:B------:R4:W1:Y:S04]  /*7c90*/  @P0 LDSM.16.M88.4 R28, [R27+UR44+0x400] ;  /* 0x0004002c1b1c083b */ /* 0x0008680008000200 */
[----:B------:R4:W1:Y:S02]  /*7ca0*/  @P0 LDSM.16.M88.4 R36, [R3+0x400] ;  /* 0x000400000324083b */ /* 0x0008640000000200 */
.L_x_134:
[----:B------:R-:W-:Y:S05]  /*7cb0*/  BSYNC B1 ;  /* 0x0000000000017941 */ /* 0x000fea0003800000 */
.L_x_133:
        /* <DEDUP_REMOVED lines=14> */
[----:B------:R-:W-:Y:S01]  /*7da0*/  IMAD.U32 R4, RZ, RZ, UR8 ;  /* 0x00000008ff047e24 */ /* 0x000fe2000f8e00ff */
[----:B-1----:R-:W-:Y:S01]  /*7db0*/  MOV R7, UR7 ;  /* 0x0000000700077c02 */ /* 0x002fe20008000f00 */
[----:B------:R-:W-:Y:S01]  /*7dc0*/  IMAD.U32 R6, RZ, RZ, UR6 ;  /* 0x00000006ff067e24 */ /* 0x000fe2000f8e00ff */
[----:B-----5:R-:W-:Y:S01]  /*7dd0*/  MOV R11, UR5 ;  /* 0x00000005000b7c02 */ /* 0x020fe20008000f00 */
[----:B------:R-:W-:Y:S02]  /*7de0*/  IMAD.U32 R10, RZ, RZ, UR4 ;  /* 0x00000004ff0a7e24 */ /* 0x000fe4000f8e00ff */
[----:B------:R-:W-:Y:S07]  /*7df0*/  LEPC R20, `(.L_x_138) ;  /* 0x000000001014794e */ /* 0x000fee0000000000 */
[----:B--2-4-:R-:W-:Y:S05]  /*7e00*/  CALL.ABS.NOINC R14 ;  /* 0x000000000e007343 */ /* 0x014fea0003c00000 */
.L_x_138:
[----:B------:R-:W-:Y:S01]  /*7e10*/  ISETP.NE.AND P0, PT, R56, RZ, PT ;  /* 0x000000ff3800720c */ /* 0x000fe20003f05270 */
[----:B------:R-:W-:Y:S05]  /*7e20*/  WARPSYNC.ALL ;  /* 0x0000000000007948 */ /* 0x000fea0003800000 */
[----:B------:R-:W-:Y:S01]  /*7e30*/  R2UR UR4, R24 ;  /* 0x00000000180472ca */ /* 0x000fe200000e0000 */
[----:B------:R-:W3:Y:S01]  /*7e40*/  S2UR UR5, SR_CgaCtaId ;  /* 0x00000000000579c3 */ /* 0x000ee20000008800 */
[--C-:B-1----:R-:W-:Y:S01]  /*7e50*/  HADD2.F32 R0, -RZ, R28.reuse.H0_H0 ;  /* 0x2000001cff007230 */ /* 0x102fe20000004100 */
[----:B------:R-:W-:Y:S01]  /*7e60*/  BSSY.RECONVERGENT B0, `(.L_x_139) ;  /* 0x0000052000007945 */ /* 0x000fe20003800200 */
[----:B----4-:R-:W-:Y:S02]  /*7e70*/  HADD2.F32 R3, -RZ, R28.H1_H1 ;  /* 0x3000001cff037230 */ /* 0x010fe40000004100 */
[--C-:B------:R-:W-:Y:S02]  /*7e80*/  HADD2.F32 R20, -RZ, R29.reuse.H0_H0 ;  /* 0x2000001dff147230 */ /* 0x100fe40000004100 */
[----:B------:R-:W-:Y:S02]  /*7e90*/  HADD2.F32 R21, -RZ, R29.H1_H1 ;  /* 0x3000001dff157230 */ /* 0x000fe40000004100 */
[--C-:B------:R-:W-:Y:S02]  /*7ea0*/  HADD2.F32 R24, -RZ, R30.reuse.H0_H0 ;  /* 0x2000001eff187230 */ /* 0x100fe40000004100 */
[--C-:B------:R-:W-:Y:S01]  /*7eb0*/  HADD2.F32 R27, -RZ, R31.reuse.H0_H0 ;  /* 0x2000001fff1b7230 */ /* 0x100fe20000004100 */
[----:B------:R-:W1:Y:S01]  /*7ec0*/  LDTM.16dp256bit.x4 R4, tmem[UR4+0x40] ;  /* 0x00004004000479ee */ /* 0x000e620008120000 */
[----:B------:R-:W-:Y:S01]  /*7ed0*/  R2UR UR4, R26 ;  /* 0x000000001a0472ca */ /* 0x000fe200000e0000 */
[----:B------:R-:W-:Y:S01]  /*7ee0*/  NOP ;  /* 0x0000000000007918 */ /* 0x000fe20000000000 */
[----:B------:R-:W-:Y:S02]  /*7ef0*/  HADD2.F32 R26, -RZ, R30.H1_H1 ;  /* 0x3000001eff1a7230 */ /* 0x000fe40000004100 */
[----:B------:R-:W-:Y:S02]  /*7f00*/  HADD2.F32 R28, -RZ, R31.H1_H1 ;  /* 0x3000001fff1c7230 */ /* 0x000fe40000004100 */
[--C-:B------:R-:W-:Y:S02]  /*7f10*/  HADD2.F32 R29, -RZ, R36.reuse.H0_H0 ;  /* 0x20000024ff1d7230 */ /* 0x100fe40000004100 */
[----:B------:R-:W-:Y:S02]  /*7f20*/  HADD2.F32 R30, -RZ, R36.H1_H1 ;  /* 0x30000024ff1e7230 */ /* 0x000fe40000004100 */
[--C-:B------:R-:W-:Y:S02]  /*7f30*/  HADD2.F32 R31, -RZ, R37.reuse.H0_H0 ;  /* 0x20000025ff1f7230 */ /* 0x100fe40000004100 */
[----:B------:R-:W-:Y:S01]  /*7f40*/  HADD2.F32 R32, -RZ, R37.H1_H1 ;  /* 0x30000025ff207230 */ /* 0x000fe20000004100 */
[----:B------:R-:W-:Y:S01]  /*7f50*/  UIADD3 UR4, UPT, UPT, UR4, 0x1d0, URZ ;  /* 0x000001d004047890 */ /* 0x000fe2000fffe0ff */
[--C-:B------:R-:W-:Y:S02]  /*7f60*/  HADD2.F32 R33, -RZ, R38.reuse.H0_H0 ;  /* 0x20000026ff217230 */ /* 0x100fe40000004100 */
[----:B------:R-:W-:Y:S02]  /*7f70*/  HADD2.F32 R34, -RZ, R38.H1_H1 ;  /* 0x30000026ff227230 */ /* 0x000fe40000004100 */
[--C-:B------:R-:W-:Y:S02]  /*7f80*/  HADD2.F32 R35, -RZ, R39.reuse.H0_H0 ;  /* 0x20000027ff237230 */ /* 0x100fe40000004100 */
[----:B------:R-:W-:Y:S02]  /*7f90*/  HADD2.F32 R36, -RZ, R39.H1_H1 ;  /* 0x30000027ff247230 */ /* 0x000fe40000004100 */
[C---:B-1----:R-:W-:Y:S01]  /*7fa0*/  FMUL R4, R23.reuse, R4 ;  /* 0x0000000417047220 */ /* 0x042fe20000400000 */
[----:B---3--:R-:W-:Y:S01]  /*7fb0*/  UPRMT UR4, UR5, 0x654, UR4 ;  /* 0x0000065405047896 */ /* 0x008fe20008000004 */
[C---:B------:R-:W-:Y:S01]  /*7fc0*/  FMUL R5, R23.reuse, R5 ;  /* 0x0000000517057220 */ /* 0x040fe20000400000 */
[----:B------:R-:W-:Y:S01]  /*7fd0*/  FMUL R6, R23, R6 ;  /* 0x0000000617067220 */ /* 0x000fe20000400000 */
[----:B------:R-:W-:Y:S01]  /*7fe0*/  FFMA R4, R25, R0, R4 ;  /* 0x0000000019047223 */ /* 0x000fe20000000004 */
[----:B------:R-:W-:Y:S01]  /*7ff0*/  FMUL R7, R23, R7 ;  /* 0x0000000717077220 */ /* 0x000fe20000400000 */
[C---:B------:R-:W-:Y:S01]  /*8000*/  FFMA R5, R25.reuse, R3, R5 ;  /* 0x0000000319057223 */ /* 0x040fe20000000005 */
[----:B------:R-:W-:Y:S01]  /*8010*/  FFMA R6, R25, R20, R6 ;  /* 0x0000001419067223 */ /* 0x000fe20000000006 */
[----:B------:R-:W-:Y:S01]  /*8020*/  FMUL R8, R23, R8 ;  /* 0x0000000817087220 */ /* 0x000fe20000400000 */
[----:B------:R-:W-:Y:S01]  /*8030*/  FFMA R7, R25, R21, R7 ;  /* 0x0000001519077223 */ /* 0x000fe20000000007 */
[----:B------:R-:W-:Y:S01]  /*8040*/  SYNCS.ARRIVE.TRANS64.RED.A1T0 RZ, [UR4], RZ ;  /* 0x000000ffffff79a7 */ /* 0x000fe20008100404 */
[----:B------:R-:W-:Y:S01]  /*8050*/  F2FP.F16.F32.PACK_AB R4, R5, R4 ;  /* 0x000000040504723e */ /* 0x000fe200000000ff */
[----:B------:R-:W-:Y:S01]  /*8060*/  FFMA R8, R25, R24, R8 ;  /* 0x0000001819087223 */ /* 0x000fe20000000008 */
[----:B------:R-:W-:Y:S01]  /*8070*/  FMUL R9, R23, R9 ;  /* 0x0000000917097220 */ /* 0x000fe20000400000 */
[----:B------:R-:W-:Y:S01]  /*8080*/  F2FP.F16.F32.PACK_AB R5, R7, R6 ;  /* 0x000000060705723e */ /* 0x000fe200000000ff */
[C---:B------:R-:W-:Y:S01]  /*8090*/  FMUL R0, R23.reuse, R10 ;  /* 0x0000000a17007220 */ /* 0x040fe20000400000 */
[C---:B------:R-:W-:Y:S01]  /*80a0*/  FMUL R3, R23.reuse, R11 ;  /* 0x0000000b17037220 */ /* 0x040fe20000400000 */
[----:B------:R-:W-:Y:S01]  /*80b0*/  FMUL R10, R23, R12 ;  /* 0x0000000c170a7220 */ /* 0x000fe20000400000 */
[----:B------:R-:W-:Y:S01]  /*80c0*/  FFMA R9, R25, R26, R9 ;  /* 0x0000001a19097223 */ /* 0x000fe20000000009 */
        /* <DEDUP_REMOVED lines=43> */
.L_x_140:
[----:B------:R-:W-:Y:S05]  /*8380*/  BSYNC.RECONVERGENT B0 ;  /* 0x0000000000007941 */ /* 0x000fea0003800200 */
.L_x_139:
[----:B------:R-:W-:Y:S01]  /*8390*/  BAR.SYNC.DEFER_BLOCKING 0x1, 0x80 ;  /* 0x0042000000007b1d */ /* 0x000fe20000010000 */
[----:B------:R-:W-:Y:S01]  /*83a0*/  UIADD3 UR4, UPT, UPT, UR46, 0x1, URZ ;  /* 0x000000012e047890 */ /* 0x000fe2000fffe0ff */
[----:B------:R-:W-:Y:S03]  /*83b0*/  IADD3 R22, PT, PT, R22, 0x1, RZ ;  /* 0x0000000116167810 */ /* 0x000fe60007ffe0ff */
[----:B------:R-:W-:Y:S09]  /*83c0*/  UISETP.GT.U32.AND UP0, UPT, UR4, -0x3, UPT ;  /* 0xfffffffd0400788c */ /* 0x000ff2000bf04070 */
[----:B------:R-:W-:Y:S05]  /*83d0*/  BRA.U UP0, `(.L_x_141) ;  /* 0x0000000100287547 */ /* 0x000fea000b800000 */
[----:B------:R-:W3:Y:S01]  /*83e0*/  S2R R0, SR_CgaCtaId ;  /* 0x0000000000007919 */ /* 0x000ee20000008800 */
[----:B------:R-:W-:Y:S01]  /*83f0*/  ISETP.NE.AND P0, PT, R57, RZ, PT ;  /* 0x000000ff3900720c */ /* 0x000fe20003f05270 */
[----:B------:R-:W-:Y:S01]  /*8400*/  IMAD.U32 R3, RZ, RZ, UR45 ;  /* 0x0000002dff037e24 */ /* 0x000fe2000f8e00ff */
[----:B------:R-:W-:Y:S04]  /*8410*/  UIADD3 UR4, UPT, UPT, UR45, 0x1, URZ ;  /* 0x000000012d047890 */ /* 0x000fe8000fffe0ff */
[----:B------:R-:W-:Y:S04]  /*8420*/  UISETP.NE.AND UP0, UPT, UR4, 0x3, UPT ;  /* 0x000000030400788c */ /* 0x000fe8000bf05270 */
[----:B------:R-:W-:Y:S03]  /*8430*/  USEL UR45, UR4, URZ, UP0 ;  /* 0x000000ff042d7287 */ /* 0x000fe60008000000 */
[----:B------:R-:W-:Y:S05]  /*8440*/  @P0 LEA R3, R3, UR44, 0x3 ;  /* 0x0000002c03030c11 */ /* 0x000fea000f8e18ff */
[----:B------:R-:W-:Y:S05]  /*8450*/  @P0 VIADD R3, R3, 0x168 ;  /* 0x0000016803030836 */ /* 0x000fea0000000000 */
[----:B---3--:R-:W-:Y:S04]  /*8460*/  @P0 PRMT R0, R0, 0x654, R3 ;  /* 0x0000065400000816 */ /* 0x008fe80000000003 */
[----:B------:R3:W-:Y:S03]  /*8470*/  @P0 SYNCS.ARRIVE.TRANS64.RED.A1T0 RZ, [R0+URZ], RZ ;  /* 0x000000ff00ff09a7 */ /* 0x0007e600081004ff */
.L_x_141:
[----:B------:R-:W-:Y:S01]  /*8480*/  R2UR UR4, R47 ;  /* 0x000000002f0472ca */ /* 0x000fe200000e0000 */
[----:B------:R-:W-:Y:S01]  /*8490*/  UISETP.NE.AND UP0, UPT, UR60, URZ, UPT ;  /* 0x000000ff3c00728c */ /* 0x000fe2000bf05270 */
[----:B------:R-:W-:Y:S01]  /*84a0*/  ISETP.NE.AND P0, PT, R51, 0x2, PT ;  /* 0x000000023300780c */ /* 0x000fe20003f05270 */
[----:B------:R-:W-:Y:S01]  /*84b0*/  UIADD3 UR24, UPT, UPT, UR37, UR61, URZ ;  /* 0x0000003d25187290 */ /* 0x000fe2000fffe0ff */
[----:B------:R-:W-:Y:S01]  /*84c0*/  ISETP.NE.AND P1, PT, R22, 0x4, PT ;  /* 0x000000041600780c */ /* 0x000fe20003f25270 */
[----:B------:R-:W-:Y:S01]  /*84d0*/  UIADD3 UR46, UPT, UPT, UR46, 0x3, URZ ;  /* 0x000000032e2e7890 */ /* 0x000fe2000fffe0ff */
[----:B------:R-:W-:Y:S01]  /*84e0*/  SEL R3, RZ, 0x1, P0 ;  /* 0x00000001ff037807 */ /* 0x000fe20000000000 */
[----:B------:R-:W-:Y:S01]  /*84f0*/  UMOV UR36, UR59 ;  /* 0x0000003b00247c82 */ /* 0x000fe20008000000 */
[----:B---3--:R-:W-:Y:S02]  /*8500*/  SEL R0, RZ, 0x1, P1 ;  /* 0x00000001ff007807 */ /* 0x008fe40000800000 */
[----:B------:R-:W-:Y:S02]  /*8510*/  LOP3.LUT R52, R52, R3, RZ, 0x3c, !PT ;  /* 0x0000000334347212 */ /* 0x000fe400078e3cff */
[----:B------:R-:W-:Y:S01]  /*8520*/  LOP3.LUT R53, R53, R0, RZ, 0x3c, !PT ;  /* 0x0000000035357212 */ /* 0x000fe200078e3cff */
[----:B------:R-:W-:Y:S01]  /*8530*/  UIADD3 UR20, UPT, UPT, UR38, UR4, URZ ;  /* 0x0000000426147290 */ /* 0x000fe2000fffe0ff */
[----:B------:R-:W-:Y:S02]  /*8540*/  SEL R51, R51, RZ, P0 ;  /* 0x000000ff33337207 */ /* 0x000fe40000000000 */
[----:B------:R-:W-:Y:S01]  /*8550*/  SEL R22, R22, RZ, P1 ;  /* 0x000000ff16167207 */ /* 0x000fe20000800000 */
[----:B------:R-:W-:Y:S08]  /*8560*/  BRA.U UP0, `(.L_x_142) ;  /* 0xffffffd500c47547 */ /* 0x000ff0000b83ffff */
[----:B------:R-:W-:-:S13]  /*8570*/  R2UR UR4, R48 ;  /* 0x00000000300472ca */ /* 0x000fda00000e0000 */
[----:B------:R-:W-:-:S09]  /*8580*/  UISETP.NE.AND UP0, UPT, UR4, URZ, UPT ;  /* 0x000000ff0400728c */ /* 0x000fd2000bf05270 */
[----:B------:R-:W-:Y:S05]  /*8590*/  BRA.U !UP0, `(.L_x_143) ;  /* 0x0000000108487547 */ /* 0x000fea000b800000 */
[----:B------:R-:W3:Y:S02]  /*85a0*/  LDCU.64 UR4, c[0x0][0x890] ;  /* 0x00011200ff0477ac */ /* 0x000ee40008000a00 */
[----:B---3--:R-:W-:-:S04]  /*85b0*/  UISETP.NE.U32.AND UP0, UPT, UR4, URZ, UPT ;  /* 0x000000ff0400728c */ /* 0x008fc8000bf05070 */
[----:B------:R-:W-:-:S09]  /*85c0*/  UISETP.NE.AND.EX UP0, UPT, UR5, URZ, UPT, UP0 ;  /* 0x000000ff0500728c */ /* 0x000fd2000bf05300 */
[----:B------:R-:W-:Y:S05]  /*85d0*/  BRA.U UP0, `(.L_x_144) ;  /* 0x00000001000c7547 */ /* 0x000fea000b800000 */
[----:B------:R-:W-:-:S13]  /*85e0*/  FSETP.NEU.AND P0, PT, R25, RZ, PT ;  /* 0x000000ff1900720b */ /* 0x000fda0003f0d000 */
[----:B------:R-:W-:Y:S05]  /*85f0*/  @!P0 EXIT ;  /* 0x000000000000894d */ /* 0x000fea0003800000 */
[----:B------:R-:W-:Y:S05]  /*8600*/  BRA `(.L_x_143) ;  /* 0x00000000002c7947 */ /* 0x000fea0003800000 */
.L_x_144:
[----:B------:R-:W-:Y:S01]  /*8610*/  ISETP.NE.AND P0, PT, R50, RZ, PT ;  /* 0x000000ff3200720c */ /* 0x000fe20003f05270 */
[----:B------:R-:W-:-:S12]  /*8620*/  BSSY.RECONVERGENT B0, `(.L_x_143) ;  /* 0x0000009000007945 */ /* 0x000fd80003800200 */
[----:B------:R-:W-:Y:S05]  /*8630*/  @P0 BRA `(.L_x_145) ;  /* 0x0000000000140947 */ /* 0x000fea0003800000 */
[----:B------:R-:W3:Y:S02]  /*8640*/  LDCU.64 UR4, c[0x0][0x888] ;  /* 0x00011100ff0477ac */ /* 0x000ee40008000a00 */
[----:B---3--:R-:W-:-:S04]  /*8650*/  ISETP.NE.U32.AND P0, PT, RZ, UR4, PT ;  /* 0x00000004ff007c0c */ /* 0x008fc8000bf05070 */
[----:B------:R-:W-:-:S13]  /*8660*/  ISETP.NE.AND.EX P0, PT, RZ, UR5, PT, P0 ;  /* 0x00000005ff007c0c */ /* 0x000fda000bf05300 */
[----:B------:R-:W-:Y:S05]  /*8670*/  @!P0 EXIT ;  /* 0x000000000000894d */ /* 0x000fea0003800000 */
[----:B------:R-:W-:Y:S05]  /*8680*/  BRA `(.L_x_146) ;  /* 0x0000000000087947 */ /* 0x000fea0003800000 */
.L_x_145:
[----:B------:R-:W-:-:S13]  /*8690*/  FSETP.NEU.AND P0, PT, R25, RZ, PT ;  /* 0x000000ff1900720b */ /* 0x000fda0003f0d000 */
[----:B------:R-:W-:Y:S05]  /*86a0*/  @!P0 EXIT ;  /* 0x000000000000894d */ /* 0x000fea0003800000 */
.L_x_146:
[----:B------:R-:W-:Y:S05]  /*86b0*/  BSYNC.RECONVERGENT B0 ;  /* 0x0000000000007941 */ /* 0x000fea0003800200 */
.L_x_143:
[----:B------:R-:W3:Y:S01]  /*86c0*/  S2UR UR5, SR_CgaCtaId ;  /* 0x00000000000579c3 */ /* 0x000ee20000008800 */
[----:B------:R-:W-:Y:S01]  /*86d0*/  ULEA UR4, UR45, UR44, 0x3 ;  /* 0x0000002c2d047291 */ /* 0x000fe2000f8e18ff */
[----:B------:R-:W-:-:S04]  /*86e0*/  DEPBAR.LE SB0, 0x0 ;  /* 0x000080000000791a */ /* 0x000fc80000000000 */
[----:B------:R-:W-:-:S04]  /*86f0*/  UIADD3 UR4, UPT, UPT, UR4, 0x168, URZ ;  /* 0x0000016804047890 */ /* 0x000fc8000fffe0ff */
[----:B---3--:R-:W-:-:S09]  /*8700*/  UPRMT UR4, UR5, 0x654, UR4 ;  /* 0x0000065405047896 */ /* 0x008fd20008000004 */
[----:B------:R-:W-:Y:S01]  /*8710*/  SYNCS.ARRIVE.TRANS64.RED.A1T0 RZ, [UR4], RZ ;  /* 0x000000ffffff79a7 */ /* 0x000fe20008100404 */
[----:B------:R-:W-:Y:S05]  /*8720*/  EXIT ;  /* 0x000000000000794d */ /* 0x000fea0003800000 */
.L_x_25:
[----:B--2---:R2:W3:Y:S02]  /*8730*/  SYNCS.PHASECHK.TRANS64.TRYWAIT P0, [R0+URZ+0x200], R2 ;  /* 0x00020002000075a7 */ /* 0x0044e400080011ff */
[----:B---3--:R-:W-:Y:S05]  /*8740*/  @!P0 NANOSLEEP.SYNCS 0x989680 ;  /* 0x009896800000895d */ /* 0x008fea0003900000 */
[----:B------:R-:W3:Y:S02]  /*8750*/  @!P0 SYNCS.PHASECHK.TRANS64 P0, [R0+URZ+0x200], R2 ;  /* 0x00020002000085a7 */ /* 0x000ee400080010ff */
[----:B---3--:R-:W-:Y:S05]  /*8760*/  @!P0 BRA `(.L_x_25) ;  /* 0xfffffffc00f08947 */ /* 0x008fea000383ffff */
[----:B------:R-:W-:Y:S05]  /*8770*/  BRA `(.L_x_147) ;  /* 0xffffff9000ec7947 */ /* 0x000fea000383ffff */
.L_x_28:
[----:B--2---:R-:W-:Y:S07]  /*8780*/  MOV R0, UR33 ;  /* 0x0000002100007c02 */ /* 0x004fee0008000f00 */
.L_x_148:
[----:B--2---:R2:W3:Y:S02]  /*8790*/  SYNCS.PHASECHK.TRANS64.TRYWAIT P0, [R0+URZ+0xa8], R3 ;  /* 0x0000a803000075a7 */ /* 0x0044e400080011ff */
[----:B---3--:R-:W-:Y:S05]  /*87a0*/  @!P0 NANOSLEEP.SYNCS 0x989680 ;  /* 0x009896800000895d */ /* 0x008fea0003900000 */
[----:B------:R-:W3:Y:S02]  /*87b0*/  @!P0 SYNCS.PHASECHK.TRANS64 P0, [R0+URZ+0xa8], R3 ;  /* 0x0000a803000085a7 */ /* 0x000ee400080010ff */
[----:B---3--:R-:W-:Y:S05]  /*87c0*/  @!P0 BRA `(.L_x_148) ;  /* 0xfffffffc00f08947 */ /* 0x008fea000383ffff */
[----:B------:R-:W-:Y:S05]  /*87d0*/  BRA `(.L_x_27) ;  /* 0xffffff94002c7947 */ /* 0x000fea000383ffff */
.L_x_35:
[----:B-1----:R-:W-:Y:S07]  /*87e0*/  MOV R0, UR9 ;  /* 0x0000000900007c02 */ /* 0x002fee0008000f00 */
.L_x_149:
[----:B-1----:R1:W2:Y:S02]  /*87f0*/  SYNCS.PHASECHK.TRANS64.TRYWAIT P0, [R0+URZ+0xa8], R3 ;  /* 0x0000a803000075a7 */ /* 0x0022a400080011ff */
[----:B--2---:R-:W-:Y:S05]  /*8800*/  @!P0 NANOSLEEP.SYNCS 0x989680 ;  /* 0x009896800000895d */ /* 0x004fea0003900000 */
[----:B------:R-:W2:Y:S02]  /*8810*/  @!P0 SYNCS.PHASECHK.TRANS64 P0, [R0+URZ+0xa8], R3 ;  /* 0x0000a803000085a7 */ /* 0x000ea400080010ff */
[----:B--2---:R-:W-:Y:S05]  /*8820*/  @!P0 BRA `(.L_x_149) ;  /* 0xfffffffc00f08947 */ /* 0x004fea000383ffff */
[----:B------:R-:W-:Y:S05]  /*8830*/  BRA `(.L_x_34) ;  /* 0xffffff9400ec7947 */ /* 0x000fea000383ffff */
.L_x_40:
[----:B-1----:R1:W2:Y:S02]  /*8840*/  SYNCS.PHASECHK.TRANS64.TRYWAIT P0, [R3+URZ+0x190], R0 ;  /* 0x00019000030075a7 */ /* 0x0022a400080011ff */
[----:B--2---:R-:W-:Y:S05]  /*8850*/  @!P0 NANOSLEEP.SYNCS 0x989680 ;  /* 0x009896800000895d */ /* 0x004fea0003900000 */
[----:B------:R-:W2:Y:S02]  /*8860*/  @!P0 SYNCS.PHASECHK.TRANS64 P0, [R3+URZ+0x190], R0 ;  /* 0x00019000030085a7 */ /* 0x000ea400080010ff */
[----:B--2---:R-:W-:Y:S05]  /*8870*/  @!P0 BRA `(.L_x_40) ;  /* 0xfffffffc00f08947 */ /* 0x004fea000383ffff */
[----:B------:R-:W-:Y:S05]  /*8880*/  BRA `(.L_x_150) ;  /* 0xffffff98008c7947 */ /* 0x000fea000383ffff */
.L_x_44:
[----:B------:R-:W-:-:S07]  /*8890*/  MOV R0, UR4 ;  /* 0x0000000400007c02 */ /* 0x000fce0008000f00 */
.L_x_151:
[----:B-1----:R1:W2:Y:S02]  /*88a0*/  SYNCS.PHASECHK.TRANS64.TRYWAIT P0, [R0+URZ], R2 ;  /* 0x00000002000075a7 */ /* 0x0022a400080011ff */
[----:B--2---:R-:W-:Y:S05]  /*88b0*/  @!P0 NANOSLEEP.SYNCS 0x989680 ;  /* 0x009896800000895d */ /* 0x004fea0003900000 */
[----:B------:R-:W2:Y:S02]  /*88c0*/  @!P0 SYNCS.PHASECHK.TRANS64 P0, [R0+URZ], R2 ;  /* 0x00000002000085a7 */ /* 0x000ea400080010ff */
[----:B--2---:R-:W-:Y:S05]  /*88d0*/  @!P0 BRA `(.L_x_151) ;  /* 0xfffffffc00f08947 */ /* 0x004fea000383ffff */
[----:B------:R-:W-:Y:S05]  /*88e0*/  BRA `(.L_x_152) ;  /* 0xffffffa000347947 */ /* 0x000fea000383ffff */
.L_x_45:
[----:B------:R-:W-:-:S07]  /*88f0*/  MOV R0, UR5 ;  /* 0x0000000500007c02 */ /* 0x000fce0008000f00 */
.L_x_153:
[----:B-1----:R1:W2:Y:S02]  /*8900*/  SYNCS.PHASECHK.TRANS64.TRYWAIT P0, [R0+URZ], R3 ;  /* 0x00000003000075a7 */ /* 0x0022a400080011ff */
[----:B--2---:R-:W-:Y:S05]  /*8910*/  @!P0 NANOSLEEP.SYNCS 0x989680 ;  /* 0x009896800000895d */ /* 0x004fea0003900000 */
[----:B------:R-:W2:Y:S02]  /*8920*/  @!P0 SYNCS.PHASECHK.TRANS64 P0, [R0+URZ], R3 ;  /* 0x00000003000085a7 */ /* 0x000ea400080010ff */
[----:B--2---:R-:W-:Y:S05]  /*8930*/  @!P0 BRA `(.L_x_153) ;  /* 0xfffffffc00f08947 */ /* 0x004fea000383ffff */
[----:B------:R-:W-:Y:S05]  /*8940*/  BRA `(.L_x_154) ;  /* 0xffffffa000407947 */ /* 0x000fea000383ffff */
.L_x_46:
[----:B------:R-:W-:-:S07]  /*8950*/  MOV R0, UR5 ;  /* 0x0000000500007c02 */ /* 0x000fce0008000f00 */
.L_x_155:
[----:B-1----:R1:W2:Y:S02]  /*8960*/  SYNCS.PHASECHK.TRANS64.TRYWAIT P0, [R0+URZ], R3 ;  /* 0x00000003000075a7 */ /* 0x0022a400080011ff */
[----:B--2---:R-:W-:Y:S05]  /*8970*/  @!P0 NANOSLEEP.SYNCS 0x989680 ;  /* 0x009896800000895d */ /* 0x004fea0003900000 */
[----:B------:R-:W2:Y:S02]  /*8980*/  @!P0 SYNCS.PHASECHK.TRANS64 P0, [R0+URZ], R3 ;  /* 0x00000003000085a7 */ /* 0x000ea400080010ff */
[----:B--2---:R-:W-:Y:S05]  /*8990*/  @!P0 BRA `(.L_x_155) ;  /* 0xfffffffc00f08947 */ /* 0x004fea000383ffff */
[----:B------:R-:W-:Y:S05]  /*89a0*/  BRA `(.L_x_156) ;  /* 0xffffffa0004c7947 */ /* 0x000fea000383ffff */
.L_x_47:
[----:B------:R-:W-:-:S07]  /*89b0*/  MOV R0, UR5 ;  /* 0x0000000500007c02 */ /* 0x000fce0008000f00 */
.L_x_157:
[----:B-1----:R1:W2:Y:S02]  /*89c0*/  SYNCS.PHASECHK.TRANS64.TRYWAIT P0, [R0+URZ], R3 ;  /* 0x00000003000075a7 */ /* 0x0022a400080011ff */
[----:B--2---:R-:W-:Y:S05]  /*89d0*/  @!P0 NANOSLEEP.SYNCS 0x989680 ;  /* 0x009896800000895d */ /* 0x004fea0003900000 */
[----:B------:R-:W2:Y:S02]  /*89e0*/  @!P0 SYNCS.PHASECHK.TRANS64 P0, [R0+URZ], R3 ;  /* 0x00000003000085a7 */ /* 0x000ea400080010ff */
[----:B--2---:R-:W-:Y:S05]  /*89f0*/  @!P0 BRA `(.L_x_157) ;  /* 0xfffffffc00f08947 */ /* 0x004fea000383ffff */
[----:B------:R-:W-:Y:S05]  /*8a00*/  BRA `(.L_x_158) ;  /* 0xffffffa000587947 */ /* 0x000fea000383ffff */
.L_x_48:
[----:B------:R-:W-:-:S07]  /*8a10*/  MOV R0, UR5 ;  /* 0x0000000500007c02 */ /* 0x000fce0008000f00 */
.L_x_159:
[----:B-1----:R1:W2:Y:S02]  /*8a20*/  SYNCS.PHASECHK.TRANS64.TRYWAIT P0, [R0+URZ], R3 ;  /* 0x00000003000075a7 */ /* 0x0022a400080011ff */
[----:B--2---:R-:W-:Y:S05]  /*8a30*/  @!P0 NANOSLEEP.SYNCS 0x989680 ;  /* 0x009896800000895d */ /* 0x004fea0003900000 */
[----:B------:R-:W2:Y:S02]  /*8a40*/  @!P0 SYNCS.PHASECHK.TRANS64 P0, [R0+URZ], R3 ;  /* 0x00000003000085a7 */ /* 0x000ea400080010ff */
[----:B--2---:R-:W-:Y:S05]  /*8a50*/  @!P0 BRA `(.L_x_159) ;  /* 0xfffffffc00f08947 */ /* 0x004fea000383ffff */
[----:B------:R-:W-:Y:S05]  /*8a60*/  BRA `(.L_x_160) ;  /* 0xffffffa000647947 */ /* 0x000fea000383ffff */
.L_x_49:
[----:B------:R-:W-:-:S07]  /*8a70*/  MOV R0, UR5 ;  /* 0x0000000500007c02 */ /* 0x000fce0008000f00 */
.L_x_161:
[----:B-1----:R1:W2:Y:S02]  /*8a80*/  SYNCS.PHASECHK.TRANS64.TRYWAIT P0, [R0+URZ], R3 ;  /* 0x00000003000075a7 */ /* 0x0022a400080011ff */
[----:B--2---:R-:W-:Y:S05]  /*8a90*/  @!P0 NANOSLEEP.SYNCS 0x989680 ;  /* 0x009896800000895d */ /* 0x004fea0003900000 */
[----:B------:R-:W2:Y:S02]  /*8aa0*/  @!P0 SYNCS.PHASECHK.TRANS64 P0, [R0+URZ], R3 ;  /* 0x00000003000085a7 */ /* 0x000ea400080010ff */
[----:B--2---:R-:W-:Y:S05]  /*8ab0*/  @!P0 BRA `(.L_x_161) ;  /* 0xfffffffc00f08947 */ /* 0x004fea000383ffff */
[----:B------:R-:W-:Y:S05]  /*8ac0*/  BRA `(.L_x_162) ;  /* 0xffffffa000707947 */ /* 0x000fea000383ffff */
.L_x_50:
[----:B------:R-:W-:-:S07]  /*8ad0*/  MOV R0, UR5 ;  /* 0x0000000500007c02 */ /* 0x000fce0008000f00 */
.L_x_163:
[----:B-1----:R1:W2:Y:S02]  /*8ae0*/  SYNCS.PHASECHK.TRANS64.TRYWAIT P0, [R0+URZ], R3 ;  /* 0x00000003000075a7 */ /* 0x0022a400080011ff */
[----:B--2---:R-:W-:Y:S05]  /*8af0*/  @!P0 NANOSLEEP.SYNCS 0x989680 ;  /* 0x009896800000895d */ /* 0x004fea0003900000 */
[----:B------:R-:W2:Y:S02]  /*8b00*/  @!P0 SYNCS.PHASECHK.TRANS64 P0, [R0+URZ], R3 ;  /* 0x00000003000085a7 */ /* 0x000ea400080010ff */
[----:B--2---:R-:W-:Y:S05]  /*8b10*/  @!P0 BRA `(.L_x_163) ;  /* 0xfffffffc00f08947 */ /* 0x004fea000383ffff */
[----:B------:R-:W-:Y:S05]  /*8b20*/  BRA `(.L_x_164) ;  /* 0xffffffa0007c7947 */ /* 0x000fea000383ffff */
.L_x_51:
[----:B------:R-:W-:-:S07]  /*8b30*/  MOV R0, UR5 ;  /* 0x0000000500007c02 */ /* 0x000fce0008000f00 */
.L_x_165:
[----:B-1----:R1:W2:Y:S02]  /*8b40*/  SYNCS.PHASECHK.TRANS64.TRYWAIT P0, [R0+URZ], R3 ;  /* 0x00000003000075a7 */ /* 0x0022a400080011ff */
[----:B--2---:R-:W-:Y:S05]  /*8b50*/  @!P0 NANOSLEEP.SYNCS 0x989680 ;  /* 0x009896800000895d */ /* 0x004fea0003900000 */
[----:B------:R-:W2:Y:S02]  /*8b60*/  @!P0 SYNCS.PHASECHK.TRANS64 P0, [R0+URZ], R3 ;  /* 0x00000003000085a7 */ /* 0x000ea400080010ff */
[----:B--2---:R-:W-:Y:S05]  /*8b70*/  @!P0 BRA `(.L_x_165) ;  /* 0xfffffffc00f08947 */ /* 0x004fea000383ffff */
[----:B------:R-:W-:Y:S05]  /*8b80*/  BRA `(.L_x_166) ;  /* 0xffffffa000887947 */ /* 0x000fea000383ffff */
.L_x_52:
[----:B------:R-:W-:-:S07]  /*8b90*/  MOV R0, UR5 ;  /* 0x0000000500007c02 */ /* 0x000fce0008000f00 */
.L_x_167:
[----:B-1----:R1:W2:Y:S02]  /*8ba0*/  SYNCS.PHASECHK.TRANS64.TRYWAIT P0, [R0+URZ], R3 ;  /* 0x00000003000075a7 */ /* 0x0022a400080011ff */
[----:B--2---:R-:W-:Y:S05]  /*8bb0*/  @!P0 NANOSLEEP.SYNCS 0x989680 ;  /* 0x009896800000895d */ /* 0x004fea0003900000 */
[----:B------:R-:W2:Y:S02]  /*8bc0*/  @!P0 SYNCS.PHASECHK.TRANS64 P0, [R0+URZ], R3 ;  /* 0x00000003000085a7 */ /* 0x000ea400080010ff */
[----:B--2---:R-:W-:Y:S05]  /*8bd0*/  @!P0 BRA `(.L_x_167) ;  /* 0xfffffffc00f08947 */ /* 0x004fea000383ffff */
[----:B------:R-:W-:Y:S05]  /*8be0*/  BRA `(.L_x_168) ;  /* 0xffffffa000947947 */ /* 0x000fea000383ffff */
.L_x_53:
[----:B------:R-:W-:-:S07]  /*8bf0*/  MOV R0, UR5 ;  /* 0x0000000500007c02 */ /* 0x000fce0008000f00 */
.L_x_169:
[----:B-1----:R1:W2:Y:S02]  /*8c00*/  SYNCS.PHASECHK.TRANS64.TRYWAIT P0, [R0+URZ], R3 ;  /* 0x00000003000075a7 */ /* 0x0022a400080011ff */
[----:B--2---:R-:W-:Y:S05]  /*8c10*/  @!P0 NANOSLEEP.SYNCS 0x989680 ;  /* 0x009896800000895d */ /* 0x004fea0003900000 */
[----:B------:R-:W2:Y:S02]  /*8c20*/  @!P0 SYNCS.PHASECHK.TRANS64 P0, [R0+URZ], R3 ;  /* 0x00000003000085a7 */ /* 0x000ea400080010ff */
[----:B--2---:R-:W-:Y:S05]  /*8c30*/  @!P0 BRA `(.L_x_169) ;  /* 0xfffffffc00f08947 */ /* 0x004fea000383ffff */
[----:B------:R-:W-:Y:S05]  /*8c40*/  BRA `(.L_x_170) ;  /* 0xffffffa000a07947 */ /* 0x000fea000383ffff */
.L_x_54:
[----:B------:R-:W-:-:S07]  /*8c50*/  MOV R0, UR5 ;  /* 0x0000000500007c02 */ /* 0x000fce0008000f00 */
.L_x_171:
[----:B-1----:R1:W2:Y:S02]  /*8c60*/  SYNCS.PHASECHK.TRANS64.TRYWAIT P0, [R0+URZ], R3 ;  /* 0x00000003000075a7 */ /* 0x0022a400080011ff */
[----:B--2---:R-:W-:Y:S05]  /*8c70*/  @!P0 NANOSLEEP.SYNCS 0x989680 ;  /* 0x009896800000895d */ /* 0x004fea0003900000 */
[----:B------:R-:W2:Y:S02]  /*8c80*/  @!P0 SYNCS.PHASECHK.TRANS64 P0, [R0+URZ], R3 ;  /* 0x00000003000085a7 */ /* 0x000ea400080010ff */
[----:B--2---:R-:W-:Y:S05]  /*8c90*/  @!P0 BRA `(.L_x_171) ;  /* 0xfffffffc00f08947 */ /* 0x004fea000383ffff */
[----:B------:R-:W-:Y:S05]  /*8ca0*/  BRA `(.L_x_172) ;  /* 0xffffffa000ac7947 */ /* 0x000fea000383ffff */
.L_x_55:
[----:B------:R-:W-:-:S07]  /*8cb0*/  MOV R0, UR5 ;  /* 0x0000000500007c02 */ /* 0x000fce0008000f00 */
.L_x_173:
[----:B-1----:R1:W2:Y:S02]  /*8cc0*/  SYNCS.PHASECHK.TRANS64.TRYWAIT P0, [R0+URZ], R3 ;  /* 0x00000003000075a7 */ /* 0x0022a400080011ff */
[----:B--2---:R-:W-:Y:S05]  /*8cd0*/  @!P0 NANOSLEEP.SYNCS 0x989680 ;  /* 0x009896800000895d */ /* 0x004fea0003900000 */
[----:B------:R-:W2:Y:S02]  /*8ce0*/  @!P0 SYNCS.PHASECHK.TRANS64 P0, [R0+URZ], R3 ;  /* 0x00000003000085a7 */ /* 0x000ea400080010ff */
[----:B--2---:R-:W-:Y:S05]  /*8cf0*/  @!P0 BRA `(.L_x_173) ;  /* 0xfffffffc00f08947 */ /* 0x004fea000383ffff */
[----:B------:R-:W-:Y:S05]  /*8d00*/  BRA `(.L_x_174) ;  /* 0xffffffa000b87947 */ /* 0x000fea000383ffff */
.L_x_56:
[----:B------:R-:W-:-:S07]  /*8d10*/  MOV R0, UR5 ;  /* 0x0000000500007c02 */ /* 0x000fce0008000f00 */
.L_x_175:
[----:B-1----:R1:W2:Y:S02]  /*8d20*/  SYNCS.PHASECHK.TRANS64.TRYWAIT P0, [R0+URZ], R3 ;  /* 0x00000003000075a7 */ /* 0x0022a400080011ff */
[----:B--2---:R-:W-:Y:S05]  /*8d30*/  @!P0 NANOSLEEP.SYNCS 0x989680 ;  /* 0x009896800000895d */ /* 0x004fea0003900000 */
[----:B------:R-:W2:Y:S02]  /*8d40*/  @!P0 SYNCS.PHASECHK.TRANS64 P0, [R0+URZ], R3 ;  /* 0x00000003000085a7 */ /* 0x000ea400080010ff */
[----:B--2---:R-:W-:Y:S05]  /*8d50*/  @!P0 BRA `(.L_x_175) ;  /* 0xfffffffc00f08947 */ /* 0x004fea000383ffff */
[----:B------:R-:W-:Y:S05]  /*8d60*/  BRA `(.L_x_176) ;  /* 0xffffffa000c47947 */ /* 0x000fea000383ffff */
.L_x_57:
[----:B------:R-:W-:-:S07]  /*8d70*/  MOV R0, UR5 ;  /* 0x0000000500007c02 */ /* 0x000fce0008000f00 */
.L_x_177:
[----:B-1----:R1:W2:Y:S02]  /*8d80*/  SYNCS.PHASECHK.TRANS64.TRYWAIT P0, [R0+URZ], R3 ;  /* 0x00000003000075a7 */ /* 0x0022a400080011ff */
[----:B--2---:R-:W-:Y:S05]  /*8d90*/  @!P0 NANOSLEEP.SYNCS 0x989680 ;  /* 0x009896800000895d */ /* 0x004fea0003900000 */
[----:B------:R-:W2:Y:S02]  /*8da0*/  @!P0 SYNCS.PHASECHK.TRANS64 P0, [R0+URZ], R3 ;  /* 0x00000003000085a7 */ /* 0x000ea400080010ff */
[----:B--2---:R-:W-:Y:S05]  /*8db0*/  @!P0 BRA `(.L_x_177) ;  /* 0xfffffffc00f08947 */ /* 0x004fea000383ffff */
[----:B------:R-:W-:Y:S05]  /*8dc0*/  BRA `(.L_x_178) ;  /* 0xffffffa000d07947 */ /* 0x000fea000383ffff */
.L_x_58:
[----:B------:R-:W-:-:S07]  /*8dd0*/  MOV R0, UR5 ;  /* 0x0000000500007c02 */ /* 0x000fce0008000f00 */
.L_x_179:
[----:B-1----:R1:W2:Y:S02]  /*8de0*/  SYNCS.PHASECHK.TRANS64.TRYWAIT P0, [R0+URZ], R3 ;  /* 0x00000003000075a7 */ /* 0x0022a400080011ff */
[----:B--2---:R-:W-:Y:S05]  /*8df0*/  @!P0 NANOSLEEP.SYNCS 0x989680 ;  /* 0x009896800000895d */ /* 0x004fea0003900000 */
[----:B------:R-:W2:Y:S02]  /*8e00*/  @!P0 SYNCS.PHASECHK.TRANS64 P0, [R0+URZ], R3 ;  /* 0x00000003000085a7 */ /* 0x000ea400080010ff */
[----:B--2---:R-:W-:Y:S05]  /*8e10*/  @!P0 BRA `(.L_x_179) ;  /* 0xfffffffc00f08947 */ /* 0x004fea000383ffff */
[----:B------:R-:W-:Y:S05]  /*8e20*/  BRA `(.L_x_180) ;  /* 0xffffffa000dc7947 */ /* 0x000fea000383ffff */
.L_x_59:
[----:B------:R-:W-:-:S07]  /*8e30*/  MOV R0, UR5 ;  /* 0x0000000500007c02 */ /* 0x000fce0008000f00 */
.L_x_181:
[----:B-1----:R1:W2:Y:S02]  /*8e40*/  SYNCS.PHASECHK.TRANS64.TRYWAIT P0, [R0+URZ], R3 ;  /* 0x00000003000075a7 */ /* 0x0022a400080011ff */
[----:B--2---:R-:W-:Y:S05]  /*8e50*/  @!P0 NANOSLEEP.SYNCS 0x989680 ;  /* 0x009896800000895d */ /* 0x004fea0003900000 */
[----:B------:R-:W2:Y:S02]  /*8e60*/  @!P0 SYNCS.PHASECHK.TRANS64 P0, [R0+URZ], R3 ;  /* 0x00000003000085a7 */ /* 0x000ea400080010ff */
[----:B--2---:R-:W-:Y:S05]  /*8e70*/  @!P0 BRA `(.L_x_181) ;  /* 0xfffffffc00f08947 */ /* 0x004fea000383ffff */
[----:B------:R-:W-:Y:S05]  /*8e80*/  BRA `(.L_x_182) ;  /* 0xffffffa000e87947 */ /* 0x000fea000383ffff */
.L_x_60:
[----:B------:R-:W-:-:S07]  /*8e90*/  MOV R0, UR5 ;  /* 0x0000000500007c02 */ /* 0x000fce0008000f00 */
.L_x_183:
[----:B-1----:R1:W2:Y:S02]  /*8ea0*/  SYNCS.PHASECHK.TRANS64.TRYWAIT P0, [R0+URZ], R3 ;  /* 0x00000003000075a7 */ /* 0x0022a400080011ff */
[----:B--2---:R-:W-:Y:S05]  /*8eb0*/  @!P0 NANOSLEEP.SYNCS 0x989680 ;  /* 0x009896800000895d */ /* 0x004fea0003900000 */
[----:B------:R-:W2:Y:S02]  /*8ec0*/  @!P0 SYNCS.PHASECHK.TRANS64 P0, [R0+URZ], R3 ;  /* 0x00000003000085a7 */ /* 0x000ea400080010ff */
[----:B--2---:R-:W-:Y:S05]  /*8ed0*/  @!P0 BRA `(.L_x_183) ;  /* 0xfffffffc00f08947 */ /* 0x004fea000383ffff */
[----:B------:R-:W-:Y:S05]  /*8ee0*/  BRA `(.L_x_184) ;  /* 0xffffffa000f47947 */ /* 0x000fea000383ffff */
.L_x_61:
[----:B------:R-:W-:-:S07]  /*8ef0*/  MOV R0, UR5 ;  /* 0x0000000500007c02 */ /* 0x000fce0008000f00 */
.L_x_185:
[----:B-1----:R1:W2:Y:S02]  /*8f00*/  SYNCS.PHASECHK.TRANS64.TRYWAIT P0, [R0+URZ], R3 ;  /* 0x00000003000075a7 */ /* 0x0022a400080011ff */
[----:B--2---:R-:W-:Y:S05]  /*8f10*/  @!P0 NANOSLEEP.SYNCS 0x989680 ;  /* 0x009896800000895d */ /* 0x004fea0003900000 */
[----:B------:R-:W2:Y:S02]  /*8f20*/  @!P0 SYNCS.PHASECHK.TRANS64 P0, [R0+URZ], R3 ;  /* 0x00000003000085a7 */ /* 0x000ea400080010ff */
[----:B--2---:R-:W-:Y:S05]  /*8f30*/  @!P0 BRA `(.L_x_185) ;  /* 0xfffffffc00f08947 */ /* 0x004fea000383ffff */
[----:B------:R-:W-:Y:S05]  /*8f40*/  BRA `(.L_x_186) ;  /* 0xffffffa400007947 */ /* 0x000fea000383ffff */
.L_x_62:
[----:B------:R-:W-:-:S07]  /*8f50*/  MOV R0, UR5 ;  /* 0x0000000500007c02 */ /* 0x000fce0008000f00 */
.L_x_187:
[----:B-1----:R1:W2:Y:S02]  /*8f60*/  SYNCS.PHASECHK.TRANS64.TRYWAIT P0, [R0+URZ], R3 ;  /* 0x00000003000075a7 */ /* 0x0022a400080011ff */
[----:B--2---:R-:W-:Y:S05]  /*8f70*/  @!P0 NANOSLEEP.SYNCS 0x989680 ;  /* 0x009896800000895d */ /* 0x004fea0003900000 */
[----:B------:R-:W2:Y:S02]  /*8f80*/  @!P0 SYNCS.PHASECHK.TRANS64 P0, [R0+URZ], R3 ;  /* 0x00000003000085a7 */ /* 0x000ea400080010ff */
[----:B--2---:R-:W-:Y:S05]  /*8f90*/  @!P0 BRA `(.L_x_187) ;  /* 0xfffffffc00f08947 */ /* 0x004fea000383ffff */
[----:B------:R-:W-:Y:S05]  /*8fa0*/  BRA `(.L_x_188) ;  /* 0xffffffa4000c7947 */ /* 0x000fea000383ffff */
.L_x_63:
[----:B------:R-:W-:-:S07]  /*8fb0*/  MOV R0, UR5 ;  /* 0x0000000500007c02 */ /* 0x000fce0008000f00 */
.L_x_189:
[----:B-1----:R1:W2:Y:S02]  /*8fc0*/  SYNCS.PHASECHK.TRANS64.TRYWAIT P0, [R0+URZ], R3 ;  /* 0x00000003000075a7 */ /* 0x0022a400080011ff */
[----:B--2---:R-:W-:Y:S05]  /*8fd0*/  @!P0 NANOSLEEP.SYNCS 0x989680 ;  /* 0x009896800000895d */ /* 0x004fea0003900000 */
[----:B------:R-:W2:Y:S02]  /*8fe0*/  @!P0 SYNCS.PHASECHK.TRANS64 P0, [R0+URZ], R3 ;  /* 0x00000003000085a7 */ /* 0x000ea400080010ff */
[----:B--2---:R-:W-:Y:S05]  /*8ff0*/  @!P0 BRA `(.L_x_189) ;  /* 0xfffffffc00f08947 */ /* 0x004fea000383ffff */
[----:B------:R-:W-:Y:S05]  /*9000*/  BRA `(.L_x_190) ;  /* 0xffffffa400187947 */ /* 0x000fea000383ffff */
.L_x_66:
[----:B-1----:R1:W2:Y:S02]  /*9010*/  SYNCS.PHASECHK.TRANS64.TRYWAIT P0, [R2+URZ+0x1f0], R4 ;  /* 0x0001f004020075a7 */ /* 0x0022a400080011ff */
[----:B--2---:R-:W-:Y:S05]  /*9020*/  @!P0 NANOSLEEP.SYNCS 0x989680 ;  /* 0x009896800000895d */ /* 0x004fea0003900000 */
[----:B------:R-:W2:Y:S02]  /*9030*/  @!P0 SYNCS.PHASECHK.TRANS64 P0, [R2+URZ+0x1f0], R4 ;  /* 0x0001f004020085a7 */ /* 0x000ea400080010ff */
[----:B--2---:R-:W-:Y:S05]  /*9040*/  @!P0 BRA `(.L_x_66) ;  /* 0xfffffffc00f08947 */ /* 0x004fea000383ffff */
[----:B------:R-:W-:Y:S05]  /*9050*/  BRA `(.L_x_191) ;  /* 0xffffffa4007c7947 */ /* 0x000fea000383ffff */
.L_x_67:
[----:B------:R-:W-:-:S07]  /*9060*/  MOV R2, UR4 ;  /* 0x0000000400027c02 */ /* 0x000fce0008000f00 */
.L_x_192:
[----:B-1----:R1:W2:Y:S02]  /*9070*/  SYNCS.PHASECHK.TRANS64.TRYWAIT P0, [R2+URZ+0x1a0], R5 ;  /* 0x0001a005020075a7 */ /* 0x0022a400080011ff */
[----:B--2---:R-:W-:Y:S05]  /*9080*/  @!P0 NANOSLEEP.SYNCS 0x989680 ;  /* 0x009896800000895d */ /* 0x004fea0003900000 */
[----:B------:R-:W2:Y:S02]  /*9090*/  @!P0 SYNCS.PHASECHK.TRANS64 P0, [R2+URZ+0x1a0], R5 ;  /* 0x0001a005020085a7 */ /* 0x000ea400080010ff */
[----:B--2---:R-:W-:Y:S05]  /*90a0*/  @!P0 BRA `(.L_x_192) ;  /* 0xfffffffc00f08947 */ /* 0x004fea000383ffff */
[----:B------:R-:W-:Y:S05]  /*90b0*/  BRA `(.L_x_193) ;  /* 0xffffffa4008c7947 */ /* 0x000fea000383ffff */
.L_x_68:
[----:B-1----:R1:W2:Y:S02]  /*90c0*/  SYNCS.PHASECHK.TRANS64.TRYWAIT P1, [R2+URZ+0x190], R4 ;  /* 0x00019004020075a7 */ /* 0x0022a400080211ff */
[----:B--2---:R-:W-:Y:S05]  /*90d0*/  @!P1 NANOSLEEP.SYNCS 0x989680 ;  /* 0x009896800000995d */ /* 0x004fea0003900000 */
[----:B------:R-:W2:Y:S02]  /*90e0*/  @!P1 SYNCS.PHASECHK.TRANS64 P1, [R2+URZ+0x190], R4 ;  /* 0x00019004020095a7 */ /* 0x000ea400080210ff */
[----:B--2---:R-:W-:Y:S05]  /*90f0*/  @!P1 BRA `(.L_x_68) ;  /* 0xfffffffc00f09947 */ /* 0x004fea000383ffff */
[----:B------:R-:W-:Y:S05]  /*9100*/  BRA `(.L_x_194) ;  /* 0xffffffa400bc7947 */ /* 0x000fea000383ffff */
.L_x_71:
[----:B------:R-:W-:-:S07]  /*9110*/  MOV R0, UR4 ;  /* 0x0000000400007c02 */ /* 0x000fce0008000f00 */
.L_x_195:
[----:B-1----:R1:W2:Y:S02]  /*9120*/  SYNCS.PHASECHK.TRANS64.TRYWAIT P0, [R0+URZ+0x1a0], R2 ;  /* 0x0001a002000075a7 */ /* 0x0022a400080011ff */
[----:B--2---:R-:W-:Y:S05]  /*9130*/  @!P0 NANOSLEEP.SYNCS 0x989680 ;  /* 0x009896800000895d */ /* 0x004fea0003900000 */
[----:B------:R-:W2:Y:S02]  /*9140*/  @!P0 SYNCS.PHASECHK.TRANS64 P0, [R0+URZ+0x1a0], R2 ;  /* 0x0001a002000085a7 */ /* 0x000ea400080010ff */
[----:B--2---:R-:W-:Y:S05]  /*9150*/  @!P0 BRA `(.L_x_195) ;  /* 0xfffffffc00f08947 */ /* 0x004fea000383ffff */
[----:B------:R-:W-:Y:S05]  /*9160*/  BRA `(.L_x_70) ;  /* 0xffffffa800107947 */ /* 0x000fea000383ffff */
.L_x_78:
[----:B-1----:R1:W2:Y:S02]  /*9170*/  SYNCS.PHASECHK.TRANS64.TRYWAIT P1, [R0+URZ+0x190], R2 ;  /* 0x00019002000075a7 */ /* 0x0022a400080211ff */
[----:B--2---:R-:W-:Y:S05]  /*9180*/  @!P1 NANOSLEEP.SYNCS 0x989680 ;  /* 0x009896800000995d */ /* 0x004fea0003900000 */
[----:B------:R-:W2:Y:S02]  /*9190*/  @!P1 SYNCS.PHASECHK.TRANS64 P1, [R0+URZ+0x190], R2 ;  /* 0x00019002000095a7 */ /* 0x000ea400080210ff */
[----:B--2---:R-:W-:Y:S05]  /*91a0*/  @!P1 BRA `(.L_x_78) ;  /* 0xfffffffc00f09947 */ /* 0x004fea000383ffff */
[----:B------:R-:W-:Y:S05]  /*91b0*/  BRA `(.L_x_196) ;  /* 0xffffffac00787947 */ /* 0x000fea000383ffff */
.L_x_79:
[----:B------:R-:W-:-:S07]  /*91c0*/  MOV R2, UR23 ;  /* 0x0000001700027c02 */ /* 0x000fce0008000f00 */
.L_x_197:
[----:B-1----:R1:W2:Y:S02]  /*91d0*/  SYNCS.PHASECHK.TRANS64.TRYWAIT P0, [R2+URZ+0x1d0], R0 ;  /* 0x0001d000020075a7 */ /* 0x0022a400080011ff */
[----:B--2---:R-:W-:Y:S05]  /*91e0*/  @!P0 NANOSLEEP.SYNCS 0x989680 ;  /* 0x009896800000895d */ /* 0x004fea0003900000 */
[----:B------:R-:W2:Y:S02]  /*91f0*/  @!P0 SYNCS.PHASECHK.TRANS64 P0, [R2+URZ+0x1d0], R0 ;  /* 0x0001d000020085a7 */ /* 0x000ea400080010ff */
[----:B--2---:R-:W-:Y:S05]  /*9200*/  @!P0 BRA `(.L_x_197) ;  /* 0xfffffffc00f08947 */ /* 0x004fea000383ffff */
[----:B------:R-:W-:Y:S05]  /*9210*/  BRA `(.L_x_198) ;  /* 0xffffffac00c47947 */ /* 0x000fea000383ffff */
.L_x_82:
[----:B------:R-:W-:Y:S07]  /*9220*/  MOV R0, UR7 ;  /* 0x0000000700007c02 */ /* 0x000fee0008000f00 */
.L_x_199:
[----:B-1----:R1:W2:Y:S02]  /*9230*/  SYNCS.PHASECHK.TRANS64.TRYWAIT P0, [R0+URZ], R2 ;  /* 0x00000002000075a7 */ /* 0x0022a400080011ff */
[----:B--2---:R-:W-:Y:S05]  /*9240*/  @!P0 NANOSLEEP.SYNCS 0x989680 ;  /* 0x009896800000895d */ /* 0x004fea0003900000 */
[----:B------:R-:W2:Y:S02]  /*9250*/  @!P0 SYNCS.PHASECHK.TRANS64 P0, [R0+URZ], R2 ;  /* 0x00000002000085a7 */ /* 0x000ea400080010ff */
[----:B--2---:R-:W-:Y:S05]  /*9260*/  @!P0 BRA `(.L_x_199) ;  /* 0xfffffffc00f08947 */ /* 0x004fea000383ffff */
[----:B------:R-:W-:Y:S05]  /*9270*/  BRA `(.L_x_81) ;  /* 0xffffffac00e07947 */ /* 0x000fea000383ffff */
.L_x_85:
[----:B------:R-:W-:-:S07]  /*9280*/  MOV R0, UR4 ;  /* 0x0000000400007c02 */ /* 0x000fce0008000f00 */
.L_x_200:
[----:B--2---:R2:W4:Y:S02]  /*9290*/  SYNCS.PHASECHK.TRANS64.TRYWAIT P0, [R0+URZ], R2 ;  /* 0x00000002000075a7 */ /* 0x00452400080011ff */
[----:B----4-:R-:W-:Y:S05]  /*92a0*/  @!P0 NANOSLEEP.SYNCS 0x989680 ;  /* 0x009896800000895d */ /* 0x010fea0003900000 */
[----:B------:R-:W4:Y:S02]  /*92b0*/  @!P0 SYNCS.PHASECHK.TRANS64 P0, [R0+URZ], R2 ;  /* 0x00000002000085a7 */ /* 0x000f2400080010ff */
[----:B----4-:R-:W-:Y:S05]  /*92c0*/  @!P0 BRA `(.L_x_200) ;  /* 0xfffffffc00f08947 */ /* 0x010fea000383ffff */
[----:B------:R-:W-:Y:S05]  /*92d0*/  BRA `(.L_x_201) ;  /* 0xffffffb000947947 */ /* 0x000fea000383ffff */
.L_x_86:
[----:B------:R-:W-:-:S07]  /*92e0*/  MOV R0, UR5 ;  /* 0x0000000500007c02 */ /* 0x000fce0008000f00 */
.L_x_202:
[----:B-1----:R1:W2:Y:S02]  /*92f0*/  SYNCS.PHASECHK.TRANS64.TRYWAIT P0, [R0+URZ], R3 ;  /* 0x00000003000075a7 */ /* 0x0022a400080011ff */
[----:B--2---:R-:W-:Y:S05]  /*9300*/  @!P0 NANOSLEEP.SYNCS 0x989680 ;  /* 0x009896800000895d */ /* 0x004fea0003900000 */
[----:B------:R-:W2:Y:S02]  /*9310*/  @!P0 SYNCS.PHASECHK.TRANS64 P0, [R0+URZ], R3 ;  /* 0x00000003000085a7 */ /* 0x000ea400080010ff */
[----:B--2---:R-:W-:Y:S05]  /*9320*/  @!P0 BRA `(.L_x_202) ;  /* 0xfffffffc00f08947 */ /* 0x004fea000383ffff */
[----:B------:R-:W-:Y:S05]  /*9330*/  BRA `(.L_x_203) ;  /* 0xffffffb000a07947 */ /* 0x000fea000383ffff */
.L_x_87:
[----:B------:R-:W-:-:S07]  /*9340*/  MOV R0, UR5 ;  /* 0x0000000500007c02 */ /* 0x000fce0008000f00 */
.L_x_204:
[----:B-1----:R1:W2:Y:S02]  /*9350*/  SYNCS.PHASECHK.TRANS64.TRYWAIT P0, [R0+URZ], R3 ;  /* 0x00000003000075a7 */ /* 0x0022a400080011ff */
[----:B--2---:R-:W-:Y:S05]  /*9360*/  @!P0 NANOSLEEP.SYNCS 0x989680 ;  /* 0x009896800000895d */ /* 0x004fea0003900000 */
[----:B------:R-:W2:Y:S02]  /*9370*/  @!P0 SYNCS.PHASECHK.TRANS64 P0, [R0+URZ], R3 ;  /* 0x00000003000085a7 */ /* 0x000ea400080010ff */
[----:B--2---:R-:W-:Y:S05]  /*9380*/  @!P0 BRA `(.L_x_204) ;  /* 0xfffffffc00f08947 */ /* 0x004fea000383ffff */
[----:B------:R-:W-:Y:S05]  /*9390*/  BRA `(.L_x_205) ;  /* 0xffffffb000ac7947 */ /* 0x000fea000383ffff */
.L_x_88:
[----:B-1----:R-:W-:-:S07]  /*93a0*/  MOV R0, UR4 ;  /* 0x0000000400007c02 */ /* 0x002fce0008000f00 */
.L_x_206:
[----:B-1----:R1:W2:Y:S02]  /*93b0*/  SYNCS.PHASECHK.TRANS64.TRYWAIT P0, [R0+URZ], R2 ;  /* 0x00000002000075a7 */ /* 0x0022a400080011ff */
[----:B--2---:R-:W-:Y:S05]  /*93c0*/  @!P0 NANOSLEEP.SYNCS 0x989680 ;  /* 0x009896800000895d */ /* 0x004fea0003900000 */
[----:B------:R-:W2:Y:S02]  /*93d0*/  @!P0 SYNCS.PHASECHK.TRANS64 P0, [R0+URZ], R2 ;  /* 0x00000002000085a7 */ /* 0x000ea400080010ff */
[----:B--2---:R-:W-:Y:S05]  /*93e0*/  @!P0 BRA `(.L_x_206) ;  /* 0xfffffffc00f08947 */ /* 0x004fea000383ffff */
[----:B------:R-:W-:Y:S05]  /*93f0*/  BRA `(.L_x_207) ;  /* 0xffffffb000b87947 */ /* 0x000fea000383ffff */
.L_x_93:
[----:B-1----:R1:W3:Y:S02]  /*9400*/  SYNCS.PHASECHK.TRANS64.TRYWAIT P0, [R8+URZ+0x190], R0 ;  /* 0x00019000080075a7 */ /* 0x0022e400080011ff */
[----:B---3--:R-:W-:Y:S05]  /*9410*/  @!P0 NANOSLEEP.SYNCS 0x989680 ;  /* 0x009896800000895d */ /* 0x008fea0003900000 */
[----:B------:R-:W3:Y:S02]  /*9420*/  @!P0 SYNCS.PHASECHK.TRANS64 P0, [R8+URZ+0x190], R0 ;  /* 0x00019000080085a7 */ /* 0x000ee400080010ff */
[----:B---3--:R-:W-:Y:S05]  /*9430*/  @!P0 BRA `(.L_x_93) ;  /* 0xfffffffc00f08947 */ /* 0x008fea000383ffff */
[----:B------:R-:W-:Y:S05]  /*9440*/  BRA `(.L_x_208) ;  /* 0xffffffb400f47947 */ /* 0x000fea000383ffff */
.L_x_96:
[----:B-1----:R-:W-:Y:S07]  /*9450*/  MOV R0, UR21 ;  /* 0x0000001500007c02 */ /* 0x002fee0008000f00 */
.L_x_209:
[----:B-1----:R1:W3:Y:S02]  /*9460*/  SYNCS.PHASECHK.TRANS64.TRYWAIT P1, [R0+URZ+0x188], R2 ;  /* 0x00018802000075a7 */ /* 0x0022e400080211ff */
[----:B---3--:R-:W-:Y:S05]  /*9470*/  @!P1 NANOSLEEP.SYNCS 0x989680 ;  /* 0x009896800000995d */ /* 0x008fea0003900000 */
[----:B------:R-:W3:Y:S02]  /*9480*/  @!P1 SYNCS.PHASECHK.TRANS64 P1, [R0+URZ+0x188], R2 ;  /* 0x00018802000095a7 */ /* 0x000ee400080210ff */
[----:B---3--:R-:W-:Y:S05]  /*9490*/  @!P1 BRA `(.L_x_209) ;  /* 0xfffffffc00f09947 */ /* 0x008fea000383ffff */
[----:B------:R-:W-:Y:S05]  /*94a0*/  BRA `(.L_x_95) ;  /* 0xffffffbc00707947 */ /* 0x000fea000383ffff */
.L_x_99:
[----:B-1----:R-:W-:Y:S07]  /*94b0*/  MOV R0, UR21 ;  /* 0x0000001500007c02 */ /* 0x002fee0008000f00 */
.L_x_210:
[----:B-1----:R1:W3:Y:S02]  /*94c0*/  SYNCS.PHASECHK.TRANS64.TRYWAIT P0, [R0+URZ+0x168], R4 ;  /* 0x00016804000075a7 */ /* 0x0022e400080011ff */
[----:B---3--:R-:W-:Y:S05]  /*94d0*/  @!P0 NANOSLEEP.SYNCS 0x989680 ;  /* 0x009896800000895d */ /* 0x008fea0003900000 */
[----:B------:R-:W3:Y:S02]  /*94e0*/  @!P0 SYNCS.PHASECHK.TRANS64 P0, [R0+URZ+0x168], R4 ;  /* 0x00016804000085a7 */ /* 0x000ee400080010ff */
[----:B---3--:R-:W-:Y:S05]  /*94f0*/  @!P0 BRA `(.L_x_210) ;  /* 0xfffffffc00f08947 */ /* 0x008fea000383ffff */
[----:B------:R-:W-:Y:S05]  /*9500*/  BRA `(.L_x_211) ;  /* 0xffffffbc00c87947 */ /* 0x000fea000383ffff */
.L_x_100:
[----:B------:R-:W-:Y:S07]  /*9510*/  MOV R0, UR21 ;  /* 0x0000001500007c02 */ /* 0x000fee0008000f00 */
.L_x_212:
[----:B-1----:R1:W3:Y:S02]  /*9520*/  SYNCS.PHASECHK.TRANS64.TRYWAIT P0, [R0+URZ+0x170], R4 ;  /* 0x00017004000075a7 */ /* 0x0022e400080011ff */
[----:B---3--:R-:W-:Y:S05]  /*9530*/  @!P0 NANOSLEEP.SYNCS 0x989680 ;  /* 0x009896800000895d */ /* 0x008fea0003900000 */
[----:B------:R-:W3:Y:S02]  /*9540*/  @!P0 SYNCS.PHASECHK.TRANS64 P0, [R0+URZ+0x170], R4 ;  /* 0x00017004000085a7 */ /* 0x000ee400080010ff */
[----:B---3--:R-:W-:Y:S05]  /*9550*/  @!P0 BRA `(.L_x_212) ;  /* 0xfffffffc00f08947 */ /* 0x008fea000383ffff */
[----:B------:R-:W-:Y:S05]  /*9560*/  BRA `(.L_x_213) ;  /* 0xffffffc000047947 */ /* 0x000fea000383ffff */
.L_x_101:
[----:B------:R-:W-:Y:S07]  /*9570*/  MOV R0, UR21 ;  /* 0x0000001500007c02 */ /* 0x000fee0008000f00 */
.L_x_214:
[----:B-1----:R1:W3:Y:S02]  /*9580*/  SYNCS.PHASECHK.TRANS64.TRYWAIT P0, [R0+URZ+0x178], R4 ;  /* 0x00017804000075a7 */ /* 0x0022e400080011ff */
[----:B---3--:R-:W-:Y:S05]  /*9590*/  @!P0 NANOSLEEP.SYNCS 0x989680 ;  /* 0x009896800000895d */ /* 0x008fea0003900000 */
[----:B------:R-:W3:Y:S02]  /*95a0*/  @!P0 SYNCS.PHASECHK.TRANS64 P0, [R0+URZ+0x178], R4 ;  /* 0x00017804000085a7 */ /* 0x000ee400080010ff */
[----:B---3--:R-:W-:Y:S05]  /*95b0*/  @!P0 BRA `(.L_x_214) ;  /* 0xfffffffc00f08947 */ /* 0x008fea000383ffff */
[----:B------:R-:W-:Y:S05]  /*95c0*/  BRA `(.L_x_215) ;  /* 0xffffffc0004c7947 */ /* 0x000fea000383ffff */
.L_x_103:
[----:B------:R-:W-:-:S07]  /*95d0*/  MOV R0, UR21 ;  /* 0x0000001500007c02 */ /* 0x000fce0008000f00 */
.L_x_216:
[----:B---3--:R3:W4:Y:S02]  /*95e0*/  SYNCS.PHASECHK.TRANS64.TRYWAIT P0, [R0+URZ+0x168], R2 ;  /* 0x00016802000075a7 */ /* 0x00872400080011ff */
[----:B----4-:R-:W-:Y:S05]  /*95f0*/  @!P0 NANOSLEEP.SYNCS 0x989680 ;  /* 0x009896800000895d */ /* 0x010fea0003900000 */
[----:B------:R-:W4:Y:S02]  /*9600*/  @!P0 SYNCS.PHASECHK.TRANS64 P0, [R0+URZ+0x168], R2 ;  /* 0x00016802000085a7 */ /* 0x000f2400080010ff */
[----:B----4-:R-:W-:Y:S05]  /*9610*/  @!P0 BRA `(.L_x_216) ;  /* 0xfffffffc00f08947 */ /* 0x010fea000383ffff */
[----:B------:R-:W-:Y:S05]  /*9620*/  BRA `(.L_x_217) ;  /* 0xffffffc000c07947 */ /* 0x000fea000383ffff */
.L_x_104:
[----:B---3--:R-:W-:-:S07]  /*9630*/  MOV R0, UR21 ;  /* 0x0000001500007c02 */ /* 0x008fce0008000f00 */
.L_x_218:
[----:B---3--:R3:W4:Y:S02]  /*9640*/  SYNCS.PHASECHK.TRANS64.TRYWAIT P0, [R0+URZ+0x170], R2 ;  /* 0x00017002000075a7 */ /* 0x00872400080011ff */
[----:B----4-:R-:W-:Y:S05]  /*9650*/  @!P0 NANOSLEEP.SYNCS 0x989680 ;  /* 0x009896800000895d */ /* 0x010fea0003900000 */
[----:B------:R-:W4:Y:S02]  /*9660*/  @!P0 SYNCS.PHASECHK.TRANS64 P0, [R0+URZ+0x170], R2 ;  /* 0x00017002000085a7 */ /* 0x000f2400080010ff */
[----:B----4-:R-:W-:Y:S05]  /*9670*/  @!P0 BRA `(.L_x_218) ;  /* 0xfffffffc00f08947 */ /* 0x010fea000383ffff */
[----:B------:R-:W-:Y:S05]  /*9680*/  BRA `(.L_x_219) ;  /* 0xffffffc000b07947 */ /* 0x000fea000383ffff */
.L_x_106:
[----:B-1----:R1:W2:Y:S02]  /*9690*/  SYNCS.PHASECHK.TRANS64.TRYWAIT P0, [R8+URZ+0x190], R0 ;  /* 0x00019000080075a7 */ /* 0x0022a400080011ff */
[----:B--2---:R-:W-:Y:S05]  /*96a0*/  @!P0 NANOSLEEP.SYNCS 0x989680 ;  /* 0x009896800000895d */ /* 0x004fea0003900000 */
[----:B------:R-:W2:Y:S02]  /*96b0*/  @!P0 SYNCS.PHASECHK.TRANS64 P0, [R8+URZ+0x190], R0 ;  /* 0x00019000080085a7 */ /* 0x000ea400080010ff */
[----:B--2---:R-:W-:Y:S05]  /*96c0*/  @!P0 BRA `(.L_x_106) ;  /* 0xfffffffc00f08947 */ /* 0x004fea000383ffff */
[----:B------:R-:W-:Y:S05]  /*96d0*/  BRA `(.L_x_220) ;  /* 0xffffffc4007c7947 */ /* 0x000fea000383ffff */
.L_x_117:
[----:B-1----:R-:W-:Y:S04]  /*96e0*/  MOV R0, UR44 ;  /* 0x0000002c00007c02 */ /* 0x002fe80008000f00 */
[----:B------:R1:W2:Y:S03]  /*96f0*/  SYNCS.PHASECHK.TRANS64.TRYWAIT P1, [R0+URZ+0x150], R4 ;  /* 0x00015004000075a7 */ /* 0x0002a600080211ff */
[----:B--2---:R-:W-:Y:S05]  /*9700*/  @!P1 NANOSLEEP.SYNCS 0x989680 ;  /* 0x009896800000995d */ /* 0x004fea0003900000 */
[----:B------:R-:W2:Y:S02]  /*9710*/  @!P1 SYNCS.PHASECHK.TRANS64 P1, [R0+URZ+0x150], R4 ;  /* 0x00015004000095a7 */ /* 0x000ea400080210ff */
[----:B--2---:R-:W-:Y:S05]  /*9720*/  @!P1 BRA `(.L_x_117) ;  /* 0xfffffffc00ec9947 */ /* 0x004fea000383ffff */
[----:B------:R-:W-:Y:S05]  /*9730*/  BRA `(.L_x_116) ;  /* 0xffffffd000dc7947 */ /* 0x000fea000383ffff */
.L_x_119:
[----:B-1----:R1:W3:Y:S02]  /*9740*/  SYNCS.PHASECHK.TRANS64.TRYWAIT P0, [R26+URZ+0x1b0], R3 ;  /* 0x0001b0031a0075a7 */ /* 0x0022e400080011ff */
[----:B---3--:R-:W-:Y:S05]  /*9750*/  @!P0 NANOSLEEP.SYNCS 0x989680 ;  /* 0x009896800000895d */ /* 0x008fea0003900000 */
[----:B------:R-:W3:Y:S02]  /*9760*/  @!P0 SYNCS.PHASECHK.TRANS64 P0, [R26+URZ+0x1b0], R3 ;  /* 0x0001b0031a0085a7 */ /* 0x000ee400080010ff */
[----:B---3--:R-:W-:Y:S05]  /*9770*/  @!P0 BRA `(.L_x_119) ;  /* 0xfffffffc00f08947 */ /* 0x008fea000383ffff */
[----:B------:R-:W-:Y:S05]  /*9780*/  BRA `(.L_x_118) ;  /* 0xffffffd400007947 */ /* 0x000fea000383ffff */
.L_x_128:
[----:B---3--:R3:W4:Y:S02]  /*9790*/  SYNCS.PHASECHK.TRANS64.TRYWAIT P0, [R5+URZ+0x150], R0 ;  /* 0x00015000050075a7 */ /* 0x00872400080011ff */
[----:B----4-:R-:W-:Y:S05]  /*97a0*/  @!P0 NANOSLEEP.SYNCS 0x989680 ;  /* 0x009896800000895d */ /* 0x010fea0003900000 */
[----:B------:R-:W4:Y:S02]  /*97b0*/  @!P0 SYNCS.PHASECHK.TRANS64 P0, [R5+URZ+0x150], R0 ;  /* 0x00015000050085a7 */ /* 0x000f2400080010ff */
[----:B----4-:R-:W-:Y:S05]  /*97c0*/  @!P0 BRA `(.L_x_128) ;  /* 0xfffffffc00f08947 */ /* 0x010fea000383ffff */
[----:B------:R-:W-:Y:S05]  /*97d0*/  BRA `(.L_x_127) ;  /* 0xffffffd800f07947 */ /* 0x000fea000383ffff */
.L_x_137:
[----:B---3--:R3:W4:Y:S02]  /*97e0*/  SYNCS.PHASECHK.TRANS64.TRYWAIT P0, [R5+URZ+0x150], R0 ;  /* 0x00015000050075a7 */ /* 0x00872400080011ff */
[----:B----4-:R-:W-:Y:S05]  /*97f0*/  @!P0 NANOSLEEP.SYNCS 0x989680 ;  /* 0x009896800000895d */ /* 0x010fea0003900000 */
[----:B------:R-:W4:Y:S02]  /*9800*/  @!P0 SYNCS.PHASECHK.TRANS64 P0, [R5+URZ+0x150], R0 ;  /* 0x00015000050085a7 */ /* 0x000f2400080010ff */
[----:B----4-:R-:W-:Y:S05]  /*9810*/  @!P0 BRA `(.L_x_137) ;  /* 0xfffffffc00f08947 */ /* 0x010fea000383ffff */
[----:B------:R-:W-:Y:S05]  /*9820*/  BRA `(.L_x_136) ;  /* 0xffffffe400087947 */ /* 0x000fea000383ffff */
        .weak           $__internal_0_$__cuda_sm10x_tcgen05_guardrail_trap_col_being_dealloced_not_returned_by_alloc
        .type           $__internal_0_$__cuda_sm10x_tcgen05_guardrail_trap_col_being_dealloced_not_returned_by_alloc,@function
        .size           $__internal_0_$__cuda_sm10x_tcgen05_guardrail_trap_col_being_dealloced_not_returned_by_alloc,($__internal_1_$__cuda_sm10x_tcgen05_guardrail_trap_phase_invalid_during_alloc - $__internal_0_$__cuda_sm10x_tcgen05_guardrail_trap_col_being_dealloced_not_returned_by_alloc)
$__internal_0_$__cuda_sm10x_tcgen05_guardrail_trap_col_being_dealloced_not_returned_by_alloc:
[----:B------:R-:W-:Y:S05]  /*9830*/  BPT.TRAP 0x1 ;  /* 0x000000040000795c */ /* 0x000fea0000300000 */
[----:B------:R-:W-:-:S04]  /*9840*/  HFMA2 R3, -RZ, RZ, 0, 0 ;  /* 0x00000000ff037431 */ /* 0x000fc800000001ff */
[----:B------:R-:W-:Y:S05]  /*9850*/  RET.REL.NODEC R2 `(_ZN7cutlass13device_kernelINS_4gemm6kernel13GemmUniversalIN4cute5tupleIJiiiiEEENS1_10collective13CollectiveMmaINS1_35MainloopSm100TmaUmmaWarpSpecializedILi21ELi2ELi4ENS5_IJNS4_1CILi2EEENSA_ILi1EEESC_EEEEENS5_IJNSA_ILi64EEENSA_ILi96EEENSA_ILi32EEEEEENS_6half_tENS5_IJlSC_lEEESJ_SK_NS4_8TiledMMAINS4_8MMA_AtomIJNS4_20SM100_MMA_F16BF16_SSISJ_SJ_fLi64ELi96ELNS4_4UMMA5MajorE0ELSP_0ELNSO_7ScaleInE0ELSQ_0EEEEEENS4_6LayoutINS5_IJSC_SC_SC_EEENS5_IJNSA_ILi0EEESV_SV_EEEEENS5_IJNS4_10UnderscoreESY_SY_EEEEENS4_13SM90_TMA_LOADENS4_14ComposedLayoutINS4_7SwizzleILi2ELi4ELi3EEENS4_18smem_ptr_flag_bitsILi16EEENST_INS5_IJNSA_ILi8EEESH_EEENS5_IJSH_SC_EEEEEEEvNS4_8identityENS4_23SM90_TMA_LOAD_MULTICASTES1B_vS1C_EENS_8epilogue10collective18CollectiveEpilogueINS1F_23Sm100TmaWarpSpecializedILi3ELi2ELi16ELb1ELb0EEEJSI_NS5_IJNST_ISF_SC_EENST_ISH_SC_EEEEESJ_SK_SJ_SK_NS1F_6fusion15FusionCallbacksIS1J_NS1N_17LinearCombinationISJ_fSJ_fLNS_15FloatRoundStyleE2EEESI_S1M_JEEENS4_5SM1004TMEM4LOAD26SM100_TMEM_LOAD_16dp256b4xES11_S1B_NS4_17SM75_U32x4_LDSM_NENS4_14SM90_TMA_STOREES1B_NS4_17SM90_U32x4_STSM_NENS4_39AutoVectorizingCopyWithAssumedAlignmentILi128EEEEEEvvEEEEvNT_6ParamsE) ;  /* 0xffffff6402e87950 */ /* 0x000fea0003c3ffff */
        .weak           $__internal_1_$__cuda_sm10x_tcgen05_guardrail_trap_phase_invalid_during_alloc
        .type           $__internal_1_$__cuda_sm10x_tcgen05_guardrail_trap_phase_invalid_during_alloc,@function
        .size           $__internal_1_$__cuda_sm10x_tcgen05_guardrail_trap_phase_invalid_during_alloc,($__internal_2_$__cuda_sm10x_tcgen05_guardrail_trap_unallocated_columns_being_dealloced - $__internal_1_$__cuda_sm10x_tcgen05_guardrail_trap_phase_invalid_during_alloc)
$__internal_1_$__cuda_sm10x_tcgen05_guardrail_trap_phase_invalid_during_alloc:
[----:B------:R-:W-:Y:S05]  /*9860*/  BPT.TRAP 0x1 ;  /* 0x000000040000795c */ /* 0x000fea0000300000 */
[----:B------:R-:W-:-:S04]  /*9870*/  MOV R5, 0x0 ;  /* 0x0000000000057802 */ /* 0x000fc80000000f00 */
[----:B------:R-:W-:Y:S05]  /*9880*/  RET.REL.NODEC R4 `(_ZN7cutlass13device_kernelINS_4gemm6kernel13GemmUniversalIN4cute5tupleIJiiiiEEENS1_10collective13CollectiveMmaINS1_35MainloopSm100TmaUmmaWarpSpecializedILi21ELi2ELi4ENS5_IJNS4_1CILi2EEENSA_ILi1EEESC_EEEEENS5_IJNSA_ILi64EEENSA_ILi96EEENSA_ILi32EEEEEENS_6half_tENS5_IJlSC_lEEESJ_SK_NS4_8TiledMMAINS4_8MMA_AtomIJNS4_20SM100_MMA_F16BF16_SSISJ_SJ_fLi64ELi96ELNS4_4UMMA5MajorE0ELSP_0ELNSO_7ScaleInE0ELSQ_0EEEEEENS4_6LayoutINS5_IJSC_SC_SC_EEENS5_IJNSA_ILi0EEESV_SV_EEEEENS5_IJNS4_10UnderscoreESY_SY_EEEEENS4_13SM90_TMA_LOADENS4_14ComposedLayoutINS4_7SwizzleILi2ELi4ELi3EEENS4_18smem_ptr_flag_bitsILi16EEENST_INS5_IJNSA_ILi8EEESH_EEENS5_IJSH_SC_EEEEEEEvNS4_8identityENS4_23SM90_TMA_LOAD_MULTICASTES1B_vS1C_EENS_8epilogue10collective18CollectiveEpilogueINS1F_23Sm100TmaWarpSpecializedILi3ELi2ELi16ELb1ELb0EEEJSI_NS5_IJNST_ISF_SC_EENST_ISH_SC_EEEEESJ_SK_SJ_SK_NS1F_6fusion15FusionCallbacksIS1J_NS1N_17LinearCombinationISJ_fSJ_fLNS_15FloatRoundStyleE2EEESI_S1M_JEEENS4_5SM1004TMEM4LOAD26SM100_TMEM_LOAD_16dp256b4xES11_S1B_NS4_17SM75_U32x4_LDSM_NENS4_14SM90_TMA_STOREES1B_NS4_17SM90_U32x4_STSM_NENS4_39AutoVectorizingCopyWithAssumedAlignmentILi128EEEEEEvvEEEEvNT_6ParamsE) ;  /* 0xffffff6404dc7950 */ /* 0x000fea0003c3ffff */
        .weak           $__internal_2_$__cuda_sm10x_tcgen05_guardrail_trap_unallocated_columns_being_dealloced
        .type           $__internal_2_$__cuda_sm10x_tcgen05_guardrail_trap_unallocated_columns_being_dealloced,@function
        .size           $__internal_2_$__cuda_sm10x_tcgen05_guardrail_trap_unallocated_columns_being_dealloced,(.L_x_222 - $__internal_2_$__cuda_sm10x_tcgen05_guardrail_trap_unallocated_columns_being_dealloced)
$__internal_2_$__cuda_sm10x_tcgen05_guardrail_trap_unallocated_columns_being_dealloced:
[----:B------:R-:W-:Y:S05]  /*9890*/  BPT.TRAP 0x1 ;  /* 0x000000040000795c */ /* 0x000fea0000300000 */
[----:B------:R-:W-:-:S04]  /*98a0*/  HFMA2 R3, -RZ, RZ, 0, 0 ;  /* 0x00000000ff037431 */ /* 0x000fc800000001ff */
[----:B------:R-:W-:Y:S05]  /*98b0*/  RET.REL.NODEC R2 `(_ZN7cutlass13device_kernelINS_4gemm6kernel13GemmUniversalIN4cute5tupleIJiiiiEEENS1_10collective13CollectiveMmaINS1_35MainloopSm100TmaUmmaWarpSpecializedILi21ELi2ELi4ENS5_IJNS4_1CILi2EEENSA_ILi1EEESC_EEEEENS5_IJNSA_ILi64EEENSA_ILi96EEENSA_ILi32EEEEEENS_6half_tENS5_IJlSC_lEEESJ_SK_NS4_8TiledMMAINS4_8MMA_AtomIJNS4_20SM100_MMA_F16BF16_SSISJ_SJ_fLi64ELi96ELNS4_4UMMA5MajorE0ELSP_0ELNSO_7ScaleInE0ELSQ_0EEEEEENS4_6LayoutINS5_IJSC_SC_SC_EEENS5_IJNSA_ILi0EEESV_SV_EEEEENS5_IJNS4_10UnderscoreESY_SY_EEEEENS4_13SM90_TMA_LOADENS4_14ComposedLayoutINS4_7SwizzleILi2ELi4ELi3EEENS4_18smem_ptr_flag_bitsILi16EEENST_INS5_IJNSA_ILi8EEESH_EEENS5_IJSH_SC_EEEEEEEvNS4_8identityENS4_23SM90_TMA_LOAD_MULTICASTES1B_vS1C_EENS_8epilogue10collective18CollectiveEpilogueINS1F_23Sm100TmaWarpSpecializedILi3ELi2ELi16ELb1ELb0EEEJSI_NS5_IJNST_ISF_SC_EENST_ISH_SC_EEEEESJ_SK_SJ_SK_NS1F_6fusion15FusionCallbacksIS1J_NS1N_17LinearCombinationISJ_fSJ_fLNS_15FloatRoundStyleE2EEESI_S1M_JEEENS4_5SM1004TMEM4LOAD26SM100_TMEM_LOAD_16dp256b4xES11_S1B_NS4_17SM75_U32x4_LDSM_NENS4_14SM90_TMA_STOREES1B_NS4_17SM90_U32x4_STSM_NENS4_39AutoVectorizingCopyWithAssumedAlignmentILi128EEEEEEvvEEEEvNT_6ParamsE) ;  /* 0xffffff6402d07950 */ /* 0x000fea0003c3ffff */
.L_x_221:
[----:B------:R-:W-:-:S00]  /*98c0*/  BRA `(.L_x_221) ;  /* 0xfffffffc00fc7947 */ /* 0x000fc0000383ffff */
[----:B------:R-:W-:-:S00]  /*98d0*/  NOP ;  /* 0x0000000000007918 */ /* 0x000fc00000000000 */
        /* <DEDUP_REMOVED lines=10> */
.L_x_222:


//--------------------- .nv.global.init           --------------------------
	.section	.nv.global.init,"aw",@progbits
.nv.global.init:
	.type		$str$27,@object
	.size		$str$27,($str$28 - $str$27)
$str$27:
        /*0000*/ 	.byte	0x28, 0x61, 0x64, 0x64, 0x72, 0x65, 0x73, 0x73, 0x20, 0x26, 0x20, 0x6d, 0x61, 0x73, 0x6b, 0x29
        /*0010*/ 	.byte	0x20, 0x3d, 0x3d, 0x20, 0x30, 0x00
	.type		$str$28,@object
	.size		$str$28,($str$26 - $str$28)
$str$28:
        /*0016*/ 	.byte	0x2f, 0x74, 0x6d, 0x70, 0x2f, 0x63, 0x75, 0x74, 0x6c, 0x61, 0x73, 0x73, 0x5f, 0x73, 0x77, 0x65
        /*0026*/ 	.byte	0x65, 0x70, 0x5f, 0x73, 0x72, 0x63, 0x2f, 0x69, 0x6e, 0x63, 0x6c, 0x75, 0x64, 0x65, 0x2f, 0x63
        /*0036*/ 	.byte	0x75, 0x74, 0x65, 0x2f, 0x70, 0x6f, 0x69, 0x6e, 0x74, 0x65, 0x72, 0x5f, 0x66, 0x6c, 0x61, 0x67
        /*0046*/ 	.byte	0x67, 0x65, 0x64, 0x2e, 0x68, 0x70, 0x70, 0x00
	.type		$str$26,@object
	.size		$str$26,($str$25 - $str$26)
$str$26:
        /*004e*/ 	.byte	0x2f, 0x74, 0x6d, 0x70, 0x2f, 0x63, 0x75, 0x74, 0x6c, 0x61, 0x73, 0x73, 0x5f, 0x73, 0x77, 0x65
        /*005e*/ 	.byte	0x65, 0x70, 0x5f, 0x73, 0x72, 0x63, 0x2f, 0x69, 0x6e, 0x63, 0x6c, 0x75, 0x64, 0x65, 0x2f, 0x63
        /*006e*/ 	.byte	0x75, 0x74, 0x65, 0x2f, 0x61, 0x74, 0x6f, 0x6d, 0x2f, 0x63, 0x6f, 0x70, 0x79, 0x5f, 0x74, 0x72
        /*007e*/ 	.byte	0x61, 0x69, 0x74, 0x73, 0x5f, 0x73, 0x6d, 0x31, 0x30, 0x30, 0x2e, 0x68, 0x70, 0x70, 0x00
	.type		$str$25,@object
	.size		$str$25,(__unnamed_1 - $str$25)
$str$25:
        /*008d*/ 	.byte	0x28, 0x28, 0x75, 0x69, 0x6e, 0x74, 0x33, 0x32, 0x5f, 0x74, 0x28, 0x74, 0x68, 0x72, 0x65, 0x61
        /*009d*/ 	.byte	0x64, 0x49, 0x64, 0x78, 0x2e, 0x78, 0x29, 0x20, 0x2f, 0x20, 0x33, 0x32, 0x29, 0x20, 0x25, 0x20
        /*00ad*/ 	.byte	0x34, 0x29, 0x20, 0x3d, 0x3d, 0x20, 0x28, 0x28, 0x28, 0x74, 0x6d, 0x65, 0x6d, 0x5f, 0x61, 0x64
        /*00bd*/ 	.byte	0x64, 0x72, 0x20, 0x3e, 0x3e, 0x20, 0x31, 0x36, 0x29, 0x20, 0x2f, 0x20, 0x33, 0x32, 0x29, 0x20
        /*00cd*/ 	.byte	0x25, 0x20, 0x34, 0x29, 0x00
	.type		__unnamed_1,@object
	.size		__unnamed_1,(__unnamed_2 - __unnamed_1)
__unnamed_1:
        /*00d2*/ 	.byte	0x61, 0x75, 0x74, 0x6f, 0x20, 0x63, 0x75, 0x74, 0x65, 0x3a, 0x3a, 0x61, 0x73, 0x5f, 0x70, 0x6f
        /* <DEDUP_REMOVED lines=24> */
        /*0262*/ 	.byte	0x3e, 0x3e, 0x3e, 0x5d, 0x00
	.type		__unnamed_2,@object
	.size		__unnamed_2,(.L_2 - __unnamed_2)
__unnamed_2:
        /* <DEDUP_REMOVED lines=46> */
.L_2:


//--------------------- .nv.shared._ZN7cutlass13device_kernelINS_4gemm6kernel13GemmUniversalIN4cute5tupleIJiiiiEEENS1_10collective13CollectiveMmaINS1_35MainloopSm100TmaUmmaWarpSpecializedILi21ELi2ELi4ENS5_IJNS4_1CILi2EEENSA_ILi1EEESC_EEEEENS5_IJNSA_ILi64EEENSA_ILi96EEENSA_ILi32EEEEEENS_6half_tENS5_IJlSC_lEEESJ_SK_NS4_8TiledMMAINS4_8MMA_AtomIJNS4_20SM100_MMA_F16BF16_SSISJ_SJ_fLi64ELi96ELNS4_4UMMA5MajorE0ELSP_0ELNSO_7ScaleInE0ELSQ_0EEEEEENS4_6LayoutINS5_IJSC_SC_SC_EEENS5_IJNSA_ILi0EEESV_SV_EEEEENS5_IJNS4_10UnderscoreESY_SY_EEEEENS4_13SM90_TMA_LOADENS4_14ComposedLayoutINS4_7SwizzleILi2ELi4ELi3EEENS4_18smem_ptr_flag_bitsILi16EEENST_INS5_IJNSA_ILi8EEESH_EEENS5_IJSH_SC_EEEEEEEvNS4_8identityENS4_23SM90_TMA_LOAD_MULTICASTES1B_vS1C_EENS_8epilogue10collective18CollectiveEpilogueINS1F_23Sm100TmaWarpSpecializedILi3ELi2ELi16ELb1ELb0EEEJSI_NS5_IJNST_ISF_SC_EENST_ISH_SC_EEEEESJ_SK_SJ_SK_NS1F_6fusion15FusionCallbacksIS1J_NS1N_17LinearCombinationISJ_fSJ_fLNS_15FloatRoundStyleE2EEESI_S1M_JEEENS4_5SM1004TMEM4LOAD26SM100_TMEM_LOAD_16dp256b4xES11_S1B_NS4_17SM75_U32x4_LDSM_NENS4_14SM90_TMA_STOREES1B_NS4_17SM90_U32x4_STSM_NENS4_39AutoVectorizingCopyWithAssumedAlignmentILi128EEEEEEvvEEEEvNT_6ParamsE --------------------------
	.section	.nv.shared._ZN7cutlass13device_kernelINS_4gemm6kernel13GemmUniversalIN4cute5tupleIJiiiiEEENS1_10collective13CollectiveMmaINS1_35MainloopSm100TmaUmmaWarpSpecializedILi21ELi2ELi4ENS5_IJNS4_1CILi2EEENSA_ILi1EEESC_EEEEENS5_IJNSA_ILi64EEENSA_ILi96EEENSA_ILi32EEEEEENS_6half_tENS5_IJlSC_lEEESJ_SK_NS4_8TiledMMAINS4_8MMA_AtomIJNS4_20SM100_MMA_F16BF16_SSISJ_SJ_fLi64ELi96ELNS4_4UMMA5MajorE0ELSP_0ELNSO_7ScaleInE0ELSQ_0EEEEEENS4_6LayoutINS5_IJSC_SC_SC_EEENS5_IJNSA_ILi0EEESV_SV_EEEEENS5_IJNS4_10UnderscoreESY_SY_EEEEENS4_13SM90_TMA_LOADENS4_14ComposedLayoutINS4_7SwizzleILi2ELi4ELi3EEENS4_18smem_ptr_flag_bitsILi16EEENST_INS5_IJNSA_ILi8EEESH_EEENS5_IJSH_SC_EEEEEEEvNS4_8identityENS4_23SM90_TMA_LOAD_MULTICASTES1B_vS1C_EENS_8epilogue10collective18CollectiveEpilogueINS1F_23Sm100TmaWarpSpecializedILi3ELi2ELi16ELb1ELb0EEEJSI_NS5_IJNST_ISF_SC_EENST_ISH_SC_EEEEESJ_SK_SJ_SK_NS1F_6fusion15FusionCallbacksIS1J_NS1N_17LinearCombinationISJ_fSJ_fLNS_15FloatRoundStyleE2EEESI_S1M_JEEENS4_5SM1004TMEM4LOAD26SM100_TMEM_LOAD_16dp256b4xES11_S1B_NS4_17SM75_U32x4_LDSM_NENS4_14SM90_TMA_STOREES1B_NS4_17SM90_U32x4_STSM_NENS4_39AutoVectorizingCopyWithAssumedAlignmentILi128EEEEEEvvEEEEvNT_6ParamsE,"aw",@nobits
	.sectionflags	@""
	.align	16
	.zero		1024


//--------------------- .nv.shared.reserved.0     --------------------------
	.section	.nv.shared.reserved.0,"aw",@nobits
	.weak		__nv_reservedSMEM_offset_0_alias
	.size		__nv_reservedSMEM_offset_0_alias, 0, 64
	.other		__nv_reservedSMEM_offset_0_alias,@"STO_CUDA_RESERVED_SHARED STV_DEFAULT"
__nv_reservedSMEM_offset_0_alias:
	.zero		0
.nv.shared.reserved.0:
	.zero		64
	.weak		__nv_reservedSMEM_tcgen05_partition
	.type		__nv_reservedSMEM_tcgen05_partition,@object
	.size		__nv_reservedSMEM_tcgen05_partition,(.L_0 - __nv_reservedSMEM_tcgen05_partition)
__nv_reservedSMEM_tcgen05_partition:
	.zero		32
.L_0:


//--------------------- .nv.global                --------------------------
	.section	.nv.global,"aw",@nobits
.nv.global:
	.type		_ZN40_INTERNAL_6649e9d8_4_k_cu_c0a18a63_137424cute1_E,@object
	.size		_ZN40_INTERNAL_6649e9d8_4_k_cu_c0a18a63_137424cute1_E,(_ZN40_INTERNAL_6649e9d8_4_k_cu_c0a18a63_137424cuda3std3__45__cpo6cbeginE - _ZN40_INTERNAL_6649e9d8_4_k_cu_c0a18a63_137424cute1_E)
_ZN40_INTERNAL_6649e9d8_4_k_cu_c0a18a63_137424cute1_E:
	.zero		1
	.type		_ZN40_INTERNAL_6649e9d8_4_k_cu_c0a18a63_137424cuda3std3__45__cpo6cbeginE,@object
	.size		_ZN40_INTERNAL_6649e9d8_4_k_cu_c0a18a63_137424cuda3std3__45__cpo6cbeginE,(_ZN40_INTERNAL_6649e9d8_4_k_cu_c0a18a63_137424cuda3std3__48in_placeE - _ZN40_INTERNAL_6649e9d8_4_k_cu_c0a18a63_137424cuda3std3__45__cpo6cbeginE)
_ZN40_INTERNAL_6649e9d8_4_k_cu_c0a18a63_137424cuda3std3__45__cpo6cbeginE:
	.zero		1
	.type		_ZN40_INTERNAL_6649e9d8_4_k_cu_c0a18a63_137424cuda3std3__48in_placeE,@object
	.size		_ZN40_INTERNAL_6649e9d8_4_k_cu_c0a18a63_137424cuda3std3__48in_placeE,(_ZN40_INTERNAL_6649e9d8_4_k_cu_c0a18a63_137424cuda3std6ranges3__45__cpo9iter_moveE - _ZN40_INTERNAL_6649e9d8_4_k_cu_c0a18a63_137424cuda3std3__48in_placeE)
_ZN40_INTERNAL_6649e9d8_4_k_cu_c0a18a63_137424cuda3std3__48in_placeE:
	.zero		1
	.type		_ZN40_INTERNAL_6649e9d8_4_k_cu_c0a18a63_137424cuda3std6ranges3__45__cpo9iter_moveE,@object
	.size		_ZN40_INTERNAL_6649e9d8_4_k_cu_c0a18a63_137424cuda3std6ranges3__45__cpo9iter_moveE,(_ZN40_INTERNAL_6649e9d8_4_k_cu_c0a18a63_137424cuda3std3__45__cpo5beginE - _ZN40_INTERNAL_6649e9d8_4_k_cu_c0a18a63_137424cuda3std6ranges3__45__cpo9iter_moveE)
_ZN40_INTERNAL_6649e9d8_4_k_cu_c0a18a63_137424cuda3std6ranges3__45__cpo9iter_moveE:
	.zero		1
	.type		_ZN40_INTERNAL_6649e9d8_4_k_cu_c0a18a63_137424cuda3std3__45__cpo5beginE,@object
	.size		_ZN40_INTERNAL_6649e9d8_4_k_cu_c0a18a63_137424cuda3std3__45__cpo5beginE,(_ZN40_INTERNAL_6649e9d8_4_k_cu_c0a18a63_137424cuda3std3__442_GLOBAL__N__6649e9d8_4_k_cu_c0a18a63_137426ignoreE - _ZN40_INTERNAL_6649e9d8_4_k_cu_c0a18a63_137424cuda3std3__45__cpo5beginE)
_ZN40_INTERNAL_6649e9d8_4_k_cu_c0a18a63_137424cuda3std3__45__cpo5beginE:
	.zero		1
	.type		_ZN40_INTERNAL_6649e9d8_4_k_cu_c0a18a63_137424cuda3std3__442_GLOBAL__N__6649e9d8_4_k_cu_c0a18a63_137426ignoreE,@object
	.size		_ZN40_INTERNAL_6649e9d8_4_k_cu_c0a18a63_137424cuda3std3__442_GLOBAL__N__6649e9d8_4_k_cu_c0a18a63_137426ignoreE,(_ZN40_INTERNAL_6649e9d8_4_k_cu_c0a18a63_137424cute7productE - _ZN40_INTERNAL_6649e9d8_4_k_cu_c0a18a63_137424cuda3std3__442_GLOBAL__N__6649e9d8_4_k_cu_c0a18a63_137426ignoreE)
_ZN40_INTERNAL_6649e9d8_4_k_cu_c0a18a63_137424cuda3std3__442_GLOBAL__N__6649e9d8_4_k_cu_c0a18a63_137426ignoreE:
	.zero		1
	.type		_ZN40_INTERNAL_6649e9d8_4_k_cu_c0a18a63_137424cute7productE,@object
	.size		_ZN40_INTERNAL_6649e9d8_4_k_cu_c0a18a63_137424cute7productE,(_ZN40_INTERNAL_6649e9d8_4_k_cu_c0a18a63_137424cuda3std3__45__cpo3endE - _ZN40_INTERNAL_6649e9d8_4_k_cu_c0a18a63_137424cute7productE)
_ZN40_INTERNAL_6649e9d8_4_k_cu_c0a18a63_137424cute7productE:
	.zero		1
	.type		_ZN40_INTERNAL_6649e9d8_4_k_cu_c0a18a63_137424cuda3std3__45__cpo3endE,@object
	.size		_ZN40_INTERNAL_6649e9d8_4_k_cu_c0a18a63_137424cuda3std3__45__cpo3endE,(_ZN40_INTERNAL_6649e9d8_4_k_cu_c0a18a63_137424cuda3std3__419piecewise_constructE - _ZN40_INTERNAL_6649e9d8_4_k_cu_c0a18a63_137424cuda3std3__45__cpo3endE)
_ZN40_INTERNAL_6649e9d8_4_k_cu_c0a18a63_137424cuda3std3__45__cpo3endE:
	.zero		1
	.type		_ZN40_INTERNAL_6649e9d8_4_k_cu_c0a18a63_137424cuda3std3__419piecewise_constructE,@object
	.size		_ZN40_INTERNAL_6649e9d8_4_k_cu_c0a18a63_137424cuda3std3__419piecewise_constructE,(_ZN40_INTERNAL_6649e9d8_4_k_cu_c0a18a63_137424cuda3std3__45__cpo4cendE - _ZN40_INTERNAL_6649e9d8_4_k_cu_c0a18a63_137424cuda3std3__419piecewise_constructE)
_ZN40_INTERNAL_6649e9d8_4_k_cu_c0a18a63_137424cuda3std3__419piecewise_constructE:
	.zero		1
	.type		_ZN40_INTERNAL_6649e9d8_4_k_cu_c0a18a63_137424cuda3std3__45__cpo4cendE,@object
	.size		_ZN40_INTERNAL_6649e9d8_4_k_cu_c0a18a63_137424cuda3std3__45__cpo4cendE,(_ZN40_INTERNAL_6649e9d8_4_k_cu_c0a18a63_137424cuda3std6ranges3__45__cpo4swapE - _ZN40_INTERNAL_6649e9d8_4_k_cu_c0a18a63_137424cuda3std3__45__cpo4cendE)
_ZN40_INTERNAL_6649e9d8_4_k_cu_c0a18a63_137424cuda3std3__45__cpo4cendE:
	.zero		1
	.type		_ZN40_INTERNAL_6649e9d8_4_k_cu_c0a18a63_137424cuda3std6ranges3__45__cpo4swapE,@object
	.size		_ZN40_INTERNAL_6649e9d8_4_k_cu_c0a18a63_137424cuda3std6ranges3__45__cpo4swapE,(.L_10 - _ZN40_INTERNAL_6649e9d8_4_k_cu_c0a18a63_137424cuda3std6ranges3__45__cpo4swapE)
_ZN40_INTERNAL_6649e9d8_4_k_cu_c0a18a63_137424cuda3std6ranges3__45__cpo4swapE:
	.zero		1
.L_10:


//--------------------- .nv.constant0._ZN7cutlass13device_kernelINS_4gemm6kernel13GemmUniversalIN4cute5tupleIJiiiiEEENS1_10collective13CollectiveMmaINS1_35MainloopSm100TmaUmmaWarpSpecializedILi21ELi2ELi4ENS5_IJNS4_1CILi2EEENSA_ILi1EEESC_EEEEENS5_IJNSA_ILi64EEENSA_ILi96EEENSA_ILi32EEEEEENS_6half_tENS5_IJlSC_lEEESJ_SK_NS4_8TiledMMAINS4_8MMA_AtomIJNS4_20SM100_MMA_F16BF16_SSISJ_SJ_fLi64ELi96ELNS4_4UMMA5MajorE0ELSP_0ELNSO_7ScaleInE0ELSQ_0EEEEEENS4_6LayoutINS5_IJSC_SC_SC_EEENS5_IJNSA_ILi0EEESV_SV_EEEEENS5_IJNS4_10UnderscoreESY_SY_EEEEENS4_13SM90_TMA_LOADENS4_14ComposedLayoutINS4_7SwizzleILi2ELi4ELi3EEENS4_18smem_ptr_flag_bitsILi16EEENST_INS5_IJNSA_ILi8EEESH_EEENS5_IJSH_SC_EEEEEEEvNS4_8identityENS4_23SM90_TMA_LOAD_MULTICASTES1B_vS1C_EENS_8epilogue10collective18CollectiveEpilogueINS1F_23Sm100TmaWarpSpecializedILi3ELi2ELi16ELb1ELb0EEEJSI_NS5_IJNST_ISF_SC_EENST_ISH_SC_EEEEESJ_SK_SJ_SK_NS1F_6fusion15FusionCallbacksIS1J_NS1N_17LinearCombinationISJ_fSJ_fLNS_15FloatRoundStyleE2EEESI_S1M_JEEENS4_5SM1004TMEM4LOAD26SM100_TMEM_LOAD_16dp256b4xES11_S1B_NS4_17SM75_U32x4_LDSM_NENS4_14SM90_TMA_STOREES1B_NS4_17SM90_U32x4_STSM_NENS4_39AutoVectorizingCopyWithAssumedAlignmentILi128EEEEEEvvEEEEvNT_6ParamsE --------------------------
	.section	.nv.constant0._ZN7cutlass13device_kernelINS_4gemm6kernel13GemmUniversalIN4cute5tupleIJiiiiEEENS1_10collective13CollectiveMmaINS1_35MainloopSm100TmaUmmaWarpSpecializedILi21ELi2ELi4ENS5_IJNS4_1CILi2EEENSA_ILi1EEESC_EEEEENS5_IJNSA_ILi64EEENSA_ILi96EEENSA_ILi32EEEEEENS_6half_tENS5_IJlSC_lEEESJ_SK_NS4_8TiledMMAINS4_8MMA_AtomIJNS4_20SM100_MMA_F16BF16_SSISJ_SJ_fLi64ELi96ELNS4_4UMMA5MajorE0ELSP_0ELNSO_7ScaleInE0ELSQ_0EEEEEENS4_6LayoutINS5_IJSC_SC_SC_EEENS5_IJNSA_ILi0EEESV_SV_EEEEENS5_IJNS4_10UnderscoreESY_SY_EEEEENS4_13SM90_TMA_LOADENS4_14ComposedLayoutINS4_7SwizzleILi2ELi4ELi3EEENS4_18smem_ptr_flag_bitsILi16EEENST_INS5_IJNSA_ILi8EEESH_EEENS5_IJSH_SC_EEEEEEEvNS4_8identityENS4_23SM90_TMA_LOAD_MULTICASTES1B_vS1C_EENS_8epilogue10collective18CollectiveEpilogueINS1F_23Sm100TmaWarpSpecializedILi3ELi2ELi16ELb1ELb0EEEJSI_NS5_IJNST_ISF_SC_EENST_ISH_SC_EEEEESJ_SK_SJ_SK_NS1F_6fusion15FusionCallbacksIS1J_NS1N_17LinearCombinationISJ_fSJ_fLNS_15FloatRoundStyleE2EEESI_S1M_JEEENS4_5SM1004TMEM4LOAD26SM100_TMEM_LOAD_16dp256b4xES11_S1B_NS4_17SM75_U32x4_LDSM_NENS4_14SM90_TMA_STOREES1B_NS4_17SM90_U32x4_STSM_NENS4_39AutoVectorizingCopyWithAssumedAlignmentILi128EEEEEEvvEEEEvNT_6ParamsE,"a",@progbits
	.sectionflags	@""
	.align	4
.nv.constant0._ZN7cutlass13device_kernelINS_4gemm6kernel13GemmUniversalIN4cute5tupleIJiiiiEEENS1_10collective13CollectiveMmaINS1_35MainloopSm100TmaUmmaWarpSpecializedILi21ELi2ELi4ENS5_IJNS4_1CILi2EEENSA_ILi1EEESC_EEEEENS5_IJNSA_ILi64EEENSA_ILi96EEENSA_ILi32EEEEEENS_6half_tENS5_IJlSC_lEEESJ_SK_NS4_8TiledMMAINS4_8MMA_AtomIJNS4_20SM100_MMA_F16BF16_SSISJ_SJ_fLi64ELi96ELNS4_4UMMA5MajorE0ELSP_0ELNSO_7ScaleInE0ELSQ_0EEEEEENS4_6LayoutINS5_IJSC_SC_SC_EEENS5_IJNSA_ILi0EEESV_SV_EEEEENS5_IJNS4_10UnderscoreESY_SY_EEEEENS4_13SM90_TMA_LOADENS4_14ComposedLayoutINS4_7SwizzleILi2ELi4ELi3EEENS4_18smem_ptr_flag_bitsILi16EEENST_INS5_IJNSA_ILi8EEESH_EEENS5_IJSH_SC_EEEEEEEvNS4_8identityENS4_23SM90_TMA_LOAD_MULTICASTES1B_vS1C_EENS_8epilogue10collective18CollectiveEpilogueINS1F_23Sm100TmaWarpSpecializedILi3ELi2ELi16ELb1ELb0EEEJSI_NS5_IJNST_ISF_SC_EENST_ISH_SC_EEEEESJ_SK_SJ_SK_NS1F_6fusion15FusionCallbacksIS1J_NS1N_17LinearCombinationISJ_fSJ_fLNS_15FloatRoundStyleE2EEESI_S1M_JEEENS4_5SM1004TMEM4LOAD26SM100_TMEM_LOAD_16dp256b4xES11_S1B_NS4_17SM75_U32x4_LDSM_NENS4_14SM90_TMA_STOREES1B_NS4_17SM90_U32x4_STSM_NENS4_39AutoVectorizingCopyWithAssumedAlignmentILi128EEEEEEvvEEEEvNT_6ParamsE:
	.zero		2944


//--------------------- SYMBOLS --------------------------

	.type		.nv.reservedSmem.offset0,@object
	.size		.nv.reservedSmem.offset0,0x4
	.type		.nv.reservedSmem.cap,@object
	.size		.nv.reservedSmem.cap,0x4
	.type		__assertfail,@function
